	.target	sm_100a

	.elftype	@"ET_EXEC"


//--------------------- .note.nv.tkinfo           --------------------------
	.section	.note.nv.tkinfo,"",@"SHT_NOTE"
	.sectionflags	@"SHF_NOTE_NV_TKINFO"
	.tkinfo
        /*0018*/ 	.word	0x00000002
        /*0030*/ 	.string	""
        /*0030*/ 	.string	"ptxas"
        /*0030*/ 	.string	"Cuda compilation tools, release 13.0, V13.0.88"
        /*0030*/ 	.string	"Build cuda_13.0.r13.0/compiler.36424714_0"
        /*0030*/ 	.string	"-arch sm_100a -m 64 "



//--------------------- .note.nv.cuinfo           --------------------------
	.section	.note.nv.cuinfo,"",@"SHT_NOTE"
	.sectionflags	@"SHF_NOTE_NV_CUINFO"
        /*0018*/ 	.short	0x0002
        /*001a*/ 	.short	0x0064
        /*001c*/ 	.short	0x0082
	.zero		2


//--------------------- .nv.info                  --------------------------
	.section	.nv.info,"",@"SHT_CUDA_INFO"
	.align	4


	//----- nvinfo : EIATTR_REGCOUNT
	.align		4
        /*0000*/ 	.byte	0x04, 0x2f
        /*0002*/ 	.short	(.L_19 - .L_18)
	.align		4
.L_18:
        /*0004*/ 	.word	index@(_ZN7cutlass13device_kernelINS_4conv6kernel13ConvUniversalINS1_16ConvProblemShapeILNS1_8OperatorE0ELi3EEENS1_10collective14CollectiveConvINS1_47MainloopSm100TmaUmmaWarpSpecializedImplicitGemmILS5_0ELi34ELi3ELi1ELi2EN4cute5tupleIJNSA_1CILi1EEESD_SD_EEEEENSB_IJNSC_ILi64EEENSC_ILi128EEENSB_IJNSC_ILi32EEEEEEEEENS_12float_e4m3_tESL_NSA_8TiledMMAINSA_8MMA_AtomIJNSA_10MMA_TraitsINSA_19SM100_MMA_F8F6F4_SSEJSL_SL_fSG_SH_NSA_17integral_constantINSA_4UMMA5MajorELSS_0EEEST_NSQ_INSR_7ScaleInELSU_0EEESV_EEEEEENSA_6LayoutISE_NSB_IJNSC_ILi0EEESZ_SZ_EEEEENSB_IJNSA_10UnderscoreES12_S12_EEEEENS7_6detail27Sm100ImplicitGemmTileTraitsINSA_20SM90_TMA_LOAD_IM2COLENSA_14ComposedLayoutINSA_7SwizzleILi1ELi4ELi3EEENSA_18smem_ptr_flag_bitsILi8EEENSY_INSB_IJNSC_ILi8EEESI_EEENSB_IJSI_SD_EEEEEEEvEENS16_INSA_13SM90_TMA_LOADES1H_vEEEENS_8epilogue10collective18CollectiveEpilogueINS1M_23Sm100TmaWarpSpecializedILi2ELi2ELi32ELb0ELb0EEEJSK_NSB_IJNSY_ISG_SD_EES1R_EEESL_NSB_IJNSB_IJllllEEESD_SZ_EEESL_S1U_NS1M_6fusion15FusionCallbacksIS1Q_NS1V_17LinearCombinationISL_fSL_fLNS_15FloatRoundStyleE2EEESK_S1S_JEEENSA_5SM1004TMEM4LOAD26SM100_TMEM_LOAD_16dp32b32xES17_NS18_INS19_ILi2ELi4ELi3EEES1C_NSY_INSB_IJS1D_SG_EEENSB_IJSG_SD_EEEEEEENSA_39AutoVectorizingCopyWithAssumedAlignmentILi128EEENSA_21SM90_TMA_STORE_IM2COLES29_S2B_S2B_EEEvvEEEEvNT_6ParamsE)
        /*0008*/ 	.word	0x00000080


	//----- nvinfo : EIATTR_FRAME_SIZE
	.align		4
.L_19:
        /*000c*/ 	.byte	0x04, 0x11
        /*000e*/ 	.short	(.L_21 - .L_20)
	.align		4
.L_20:
        /*0010*/ 	.word	index@($__internal_2_$__cuda_sm10x_tcgen05_guardrail_trap_unallocated_columns_being_dealloced)
        /*0014*/ 	.word	0x00000008


	//----- nvinfo : EIATTR_FRAME_SIZE
	.align		4
.L_21:
        /*0018*/ 	.byte	0x04, 0x11
        /*001a*/ 	.short	(.L_23 - .L_22)
	.align		4
.L_22:
        /*001c*/ 	.word	index@($__internal_1_$__cuda_sm10x_tcgen05_guardrail_trap_phase_invalid_during_alloc)
        /*0020*/ 	.word	0x00000008


	//----- nvinfo : EIATTR_FRAME_SIZE
	.align		4
.L_23:
        /*0024*/ 	.byte	0x04, 0x11
        /*0026*/ 	.short	(.L_25 - .L_24)
	.align		4
.L_24:
        /*0028*/ 	.word	index@($__internal_0_$__cuda_sm10x_tcgen05_guardrail_trap_col_being_dealloced_not_returned_by_alloc)
        /*002c*/ 	.word	0x00000008


	//----- nvinfo : EIATTR_FRAME_SIZE
	.align		4
.L_25:
        /*0030*/ 	.byte	0x04, 0x11
        /*0032*/ 	.short	(.L_27 - .L_26)
	.align		4
.L_26:
        /*0034*/ 	.word	index@(_ZN7cutlass13device_kernelINS_4conv6kernel13ConvUniversalINS1_16ConvProblemShapeILNS1_8OperatorE0ELi3EEENS1_10collective14CollectiveConvINS1_47MainloopSm100TmaUmmaWarpSpecializedImplicitGemmILS5_0ELi34ELi3ELi1ELi2EN4cute5tupleIJNSA_1CILi1EEESD_SD_EEEEENSB_IJNSC_ILi64EEENSC_ILi128EEENSB_IJNSC_ILi32EEEEEEEEENS_12float_e4m3_tESL_NSA_8TiledMMAINSA_8MMA_AtomIJNSA_10MMA_TraitsINSA_19SM100_MMA_F8F6F4_SSEJSL_SL_fSG_SH_NSA_17integral_constantINSA_4UMMA5MajorELSS_0EEEST_NSQ_INSR_7ScaleInELSU_0EEESV_EEEEEENSA_6LayoutISE_NSB_IJNSC_ILi0EEESZ_SZ_EEEEENSB_IJNSA_10UnderscoreES12_S12_EEEEENS7_6detail27Sm100ImplicitGemmTileTraitsINSA_20SM90_TMA_LOAD_IM2COLENSA_14ComposedLayoutINSA_7SwizzleILi1ELi4ELi3EEENSA_18smem_ptr_flag_bitsILi8EEENSY_INSB_IJNSC_ILi8EEESI_EEENSB_IJSI_SD_EEEEEEEvEENS16_INSA_13SM90_TMA_LOADES1H_vEEEENS_8epilogue10collective18CollectiveEpilogueINS1M_23Sm100TmaWarpSpecializedILi2ELi2ELi32ELb0ELb0EEEJSK_NSB_IJNSY_ISG_SD_EES1R_EEESL_NSB_IJNSB_IJllllEEESD_SZ_EEESL_S1U_NS1M_6fusion15FusionCallbacksIS1Q_NS1V_17LinearCombinationISL_fSL_fLNS_15FloatRoundStyleE2EEESK_S1S_JEEENSA_5SM1004TMEM4LOAD26SM100_TMEM_LOAD_16dp32b32xES17_NS18_INS19_ILi2ELi4ELi3EEES1C_NSY_INSB_IJS1D_SG_EEENSB_IJSG_SD_EEEEEEENSA_39AutoVectorizingCopyWithAssumedAlignmentILi128EEENSA_21SM90_TMA_STORE_IM2COLES29_S2B_S2B_EEEvvEEEEvNT_6ParamsE)
        /*0038*/ 	.word	0x00000008


	//----- nvinfo : EIATTR_MIN_STACK_SIZE
	.align		4
.L_27:
        /*003c*/ 	.byte	0x04, 0x12
        /*003e*/ 	.short	(.L_29 - .L_28)
	.align		4
.L_28:
        /*0040*/ 	.word	index@(_ZN7cutlass13device_kernelINS_4conv6kernel13ConvUniversalINS1_16ConvProblemShapeILNS1_8OperatorE0ELi3EEENS1_10collective14CollectiveConvINS1_47MainloopSm100TmaUmmaWarpSpecializedImplicitGemmILS5_0ELi34ELi3ELi1ELi2EN4cute5tupleIJNSA_1CILi1EEESD_SD_EEEEENSB_IJNSC_ILi64EEENSC_ILi128EEENSB_IJNSC_ILi32EEEEEEEEENS_12float_e4m3_tESL_NSA_8TiledMMAINSA_8MMA_AtomIJNSA_10MMA_TraitsINSA_19SM100_MMA_F8F6F4_SSEJSL_SL_fSG_SH_NSA_17integral_constantINSA_4UMMA5MajorELSS_0EEEST_NSQ_INSR_7ScaleInELSU_0EEESV_EEEEEENSA_6LayoutISE_NSB_IJNSC_ILi0EEESZ_SZ_EEEEENSB_IJNSA_10UnderscoreES12_S12_EEEEENS7_6detail27Sm100ImplicitGemmTileTraitsINSA_20SM90_TMA_LOAD_IM2COLENSA_14ComposedLayoutINSA_7SwizzleILi1ELi4ELi3EEENSA_18smem_ptr_flag_bitsILi8EEENSY_INSB_IJNSC_ILi8EEESI_EEENSB_IJSI_SD_EEEEEEEvEENS16_INSA_13SM90_TMA_LOADES1H_vEEEENS_8epilogue10collective18CollectiveEpilogueINS1M_23Sm100TmaWarpSpecializedILi2ELi2ELi32ELb0ELb0EEEJSK_NSB_IJNSY_ISG_SD_EES1R_EEESL_NSB_IJNSB_IJllllEEESD_SZ_EEESL_S1U_NS1M_6fusion15FusionCallbacksIS1Q_NS1V_17LinearCombinationISL_fSL_fLNS_15FloatRoundStyleE2EEESK_S1S_JEEENSA_5SM1004TMEM4LOAD26SM100_TMEM_LOAD_16dp32b32xES17_NS18_INS19_ILi2ELi4ELi3EEES1C_NSY_INSB_IJS1D_SG_EEENSB_IJSG_SD_EEEEEEENSA_39AutoVectorizingCopyWithAssumedAlignmentILi128EEENSA_21SM90_TMA_STORE_IM2COLES29_S2B_S2B_EEEvvEEEEvNT_6ParamsE)
        /*0044*/ 	.word	0x00000008
.L_29:


//--------------------- .nv.compat                --------------------------
	.section	.nv.compat,"",@"SHT_CUDA_COMPAT_INFO"
	.align	4
        /*0000*/ 	.byte	0x02, 0x09, 0x01, 0x00, 0x02, 0x02, 0x02, 0x00, 0x02, 0x05, 0x05, 0x00, 0x03, 0x07, 0x01, 0x01
        /*0010*/ 	.byte	0x02, 0x03, 0x01, 0x00, 0x02, 0x06, 0x01, 0x00, 0x04, 0x0b, 0x08, 0x00, 0x09, 0x00, 0x00, 0x00
        /*0020*/ 	.byte	0x00, 0x00, 0x00, 0x00


//--------------------- .nv.info._ZN7cutlass13device_kernelINS_4conv6kernel13ConvUniversalINS1_16ConvProblemShapeILNS1_8OperatorE0ELi3EEENS1_10collective14CollectiveConvINS1_47MainloopSm100TmaUmmaWarpSpecializedImplicitGemmILS5_0ELi34ELi3ELi1ELi2EN4cute5tupleIJNSA_1CILi1EEESD_SD_EEEEENSB_IJNSC_ILi64EEENSC_ILi128EEENSB_IJNSC_ILi32EEEEEEEEENS_12float_e4m3_tESL_NSA_8TiledMMAINSA_8MMA_AtomIJNSA_10MMA_TraitsINSA_19SM100_MMA_F8F6F4_SSEJSL_SL_fSG_SH_NSA_17integral_constantINSA_4UMMA5MajorELSS_0EEEST_NSQ_INSR_7ScaleInELSU_0EEESV_EEEEEENSA_6LayoutISE_NSB_IJNSC_ILi0EEESZ_SZ_EEEEENSB_IJNSA_10UnderscoreES12_S12_EEEEENS7_6detail27Sm100ImplicitGemmTileTraitsINSA_20SM90_TMA_LOAD_IM2COLENSA_14ComposedLayoutINSA_7SwizzleILi1ELi4ELi3EEENSA_18smem_ptr_flag_bitsILi8EEENSY_INSB_IJNSC_ILi8EEESI_EEENSB_IJSI_SD_EEEEEEEvEENS16_INSA_13SM90_TMA_LOADES1H_vEEEENS_8epilogue10collective18CollectiveEpilogueINS1M_23Sm100TmaWarpSpecializedILi2ELi2ELi32ELb0ELb0EEEJSK_NSB_IJNSY_ISG_SD_EES1R_EEESL_NSB_IJNSB_IJllllEEESD_SZ_EEESL_S1U_NS1M_6fusion15FusionCallbacksIS1Q_NS1V_17LinearCombinationISL_fSL_fLNS_15FloatRoundStyleE2EEESK_S1S_JEEENSA_5SM1004TMEM4LOAD26SM100_TMEM_LOAD_16dp32b32xES17_NS18_INS19_ILi2ELi4ELi3EEES1C_NSY_INSB_IJS1D_SG_EEENSB_IJSG_SD_EEEEEEENSA_39AutoVectorizingCopyWithAssumedAlignmentILi128EEENSA_21SM90_TMA_STORE_IM2COLES29_S2B_S2B_EEEvvEEEEvNT_6ParamsE --------------------------
	.section	.nv.info._ZN7cutlass13device_kernelINS_4conv6kernel13ConvUniversalINS1_16ConvProblemShapeILNS1_8OperatorE0ELi3EEENS1_10collective14CollectiveConvINS1_47MainloopSm100TmaUmmaWarpSpecializedImplicitGemmILS5_0ELi34ELi3ELi1ELi2EN4cute5tupleIJNSA_1CILi1EEESD_SD_EEEEENSB_IJNSC_ILi64EEENSC_ILi128EEENSB_IJNSC_ILi32EEEEEEEEENS_12float_e4m3_tESL_NSA_8TiledMMAINSA_8MMA_AtomIJNSA_10MMA_TraitsINSA_19SM100_MMA_F8F6F4_SSEJSL_SL_fSG_SH_NSA_17integral_constantINSA_4UMMA5MajorELSS_0EEEST_NSQ_INSR_7ScaleInELSU_0EEESV_EEEEEENSA_6LayoutISE_NSB_IJNSC_ILi0EEESZ_SZ_EEEEENSB_IJNSA_10UnderscoreES12_S12_EEEEENS7_6detail27Sm100ImplicitGemmTileTraitsINSA_20SM90_TMA_LOAD_IM2COLENSA_14ComposedLayoutINSA_7SwizzleILi1ELi4ELi3EEENSA_18smem_ptr_flag_bitsILi8EEENSY_INSB_IJNSC_ILi8EEESI_EEENSB_IJSI_SD_EEEEEEEvEENS16_INSA_13SM90_TMA_LOADES1H_vEEEENS_8epilogue10collective18CollectiveEpilogueINS1M_23Sm100TmaWarpSpecializedILi2ELi2ELi32ELb0ELb0EEEJSK_NSB_IJNSY_ISG_SD_EES1R_EEESL_NSB_IJNSB_IJllllEEESD_SZ_EEESL_S1U_NS1M_6fusion15FusionCallbacksIS1Q_NS1V_17LinearCombinationISL_fSL_fLNS_15FloatRoundStyleE2EEESK_S1S_JEEENSA_5SM1004TMEM4LOAD26SM100_TMEM_LOAD_16dp32b32xES17_NS18_INS19_ILi2ELi4ELi3EEES1C_NSY_INSB_IJS1D_SG_EEENSB_IJSG_SD_EEEEEEENSA_39AutoVectorizingCopyWithAssumedAlignmentILi128EEENSA_21SM90_TMA_STORE_IM2COLES29_S2B_S2B_EEEvvEEEEvNT_6ParamsE,"",@"SHT_CUDA_INFO"
	.sectionflags	@""
	.align	4


	//----- nvinfo : EIATTR_CUDA_API_VERSION
	.align		4
        /*0000*/ 	.byte	0x04, 0x37
        /*0002*/ 	.short	(.L_31 - .L_30)
.L_30:
        /*0004*/ 	.word	0x00000082


	//----- nvinfo : EIATTR_KPARAM_INFO
	.align		4
.L_31:
        /*0008*/ 	.byte	0x04, 0x17
        /*000a*/ 	.short	(.L_33 - .L_32)
.L_32:
        /*000c*/ 	.word	0x00000000
        /*0010*/ 	.short	0x0000
        /*0012*/ 	.short	0x0000
        /*0014*/ 	.byte	0x00, 0xf0, 0x01, 0x24


	//----- nvinfo : EIATTR_AT_ENTRY_FRAGMENTS
	.align		4
.L_33:
        /*0018*/ 	.byte	0x04, 0x4f
        /*001a*/ 	.short	(.L_35 - .L_34)


	//   ....[0]....
.L_34:
        /*001c*/ 	.word	0x00000006


	//----- nvinfo : EIATTR_RESERVED_SMEM_USED
	.align		4
.L_35:
        /*0020*/ 	.byte	0x01, 0x41
	.zero		2


	//----- nvinfo : EIATTR_SPARSE_MMA_MASK
	.align		4
        /*0024*/ 	.byte	0x03, 0x50
        /*0026*/ 	.short	0x0000


	//----- nvinfo : EIATTR_TCGEN05_1CTA_USED
	.align		4
        /*0028*/ 	.byte	0x01, 0x51
	.zero		2


	//----- nvinfo : EIATTR_MAXREG_COUNT
	.align		4
        /*002c*/ 	.byte	0x03, 0x1b
        /*002e*/ 	.short	0x00ff


	//----- nvinfo : EIATTR_NUM_BARRIERS
	.align		4
        /*0030*/ 	.byte	0x02, 0x4c
        /*0032*/ 	.byte	0x07
	.zero		1


	//----- nvinfo : EIATTR_EXTERNS
	.align		4
        /*0034*/ 	.byte	0x04, 0x0f
        /*0036*/ 	.short	(.L_37 - .L_36)


	//   ....[0]....
	.align		4
.L_36:
        /*0038*/ 	.word	index@(__assertfail)


	//----- nvinfo : EIATTR_MERCURY_ISA_VERSION
	.align		4
.L_37:
        /*003c*/ 	.byte	0x03, 0x5f
        /*003e*/ 	.short	0x0101


	//----- nvinfo : EIATTR_INT_WARP_WIDE_INSTR_OFFSETS
	.align		4
        /*0040*/ 	.byte	0x04, 0x31
        /*0042*/ 	.short	(.L_39 - .L_38)


	//   ....[0]....
.L_38:
        /*0044*/ 	.word	0x00005060


	//   ....[1]....
        /*0048*/ 	.word	0x00005080


	//   ....[2]....
        /*004c*/ 	.word	0x000050b0


	//   ....[3]....
        /*0050*/ 	.word	0x00005e00


	//   ....[4]....
        /*0054*/ 	.word	0x00005e90


	//   ....[5]....
        /*0058*/ 	.word	0x00005f90


	//   ....[6]....
        /*005c*/ 	.word	0x00006090


	//----- nvinfo : EIATTR_COOP_GROUP_MASK_REGIDS
	.align		4
.L_39:
        /*0060*/ 	.byte	0x04, 0x29
        /*0062*/ 	.short	(.L_41 - .L_40)


	//   ....[0]....
.L_40:
        /*0064*/ 	.word	0xffffffff


	//   ....[1]....
        /*0068*/ 	.word	0xffffffff


	//   ....[2]....
        /*006c*/ 	.word	0xffffffff


	//   ....[3]....
        /*0070*/ 	.word	0xffffffff


	//   ....[4]....
        /*0074*/ 	.word	0xffffffff


	//   ....[5]....
        /*0078*/ 	.word	0xffffffff


	//   ....[6]....
        /*007c*/ 	.word	0xffffffff


	//   ....[7]....
        /*0080*/ 	.word	0xffffffff


	//   ....[8]....
        /*0084*/ 	.word	0xffffffff


	//   ....[9]....
        /*0088*/ 	.word	0xffffffff


	//   ....[10]....
        /*008c*/ 	.word	0xffffffff


	//   ....[11]....
        /*0090*/ 	.word	0xffffffff


	//----- nvinfo : EIATTR_COOP_GROUP_INSTR_OFFSETS
	.align		4
.L_41:
        /*0094*/ 	.byte	0x04, 0x28
        /*0096*/ 	.short	(.L_43 - .L_42)


	//   ....[0]....
.L_42:
        /*0098*/ 	.word	0x00000090


	//   ....[1]....
        /*009c*/ 	.word	0x00000500


	//   ....[2]....
        /*00a0*/ 	.word	0x00000a60


	//   ....[3]....
        /*00a4*/ 	.word	0x00000bc0


	//   ....[4]....
        /*00a8*/ 	.word	0x00000cc0


	//   ....[5]....
        /*00ac*/ 	.word	0x00000e10


	//   ....[6]....
        /*00b0*/ 	.word	0x00002630


	//   ....[7]....
        /*00b4*/ 	.word	0x00004550


	//   ....[8]....
        /*00b8*/ 	.word	0x00004760


	//   ....[9]....
        /*00bc*/ 	.word	0x00004790


	//   ....[10]....
        /*00c0*/ 	.word	0x00004f40


	//   ....[11]....
        /*00c4*/ 	.word	0x00005180


	//----- nvinfo : EIATTR_VRC_CTA_INIT_COUNT
	.align		4
.L_43:
        /*00c8*/ 	.byte	0x02, 0x4a
        /*00ca*/ 	.byte	0x80
	.zero		1


	//----- nvinfo : EIATTR_SYSCALL_OFFSETS
	.align		4
        /*00cc*/ 	.byte	0x04, 0x46
        /*00ce*/ 	.short	(.L_45 - .L_44)


	//   ....[0]....
.L_44:
        /*00d0*/ 	.word	0x00006cc0


	//   ....[1]....
        /*00d4*/ 	.word	0x00006e00


	//   ....[2]....
        /*00d8*/ 	.word	0x00007810


	//   ....[3]....
        /*00dc*/ 	.word	0x000085e0


	//----- nvinfo : EIATTR_MBARRIER_INSTR_OFFSETS
	.align		4
.L_45:
        /*00e0*/ 	.byte	0x04, 0x39
        /*00e2*/ 	.short	(.L_47 - .L_46)


	//   ....[0]....
.L_46:
        /*00e4*/ 	.word	0x00000600
        /*00e8*/ 	.word	0x000000ff
        /*00ec*/ 	.word	0x00000000
        /*00f0*/ 	.short	0x0100
        /*00f2*/ 	.byte	0x04
	.zero		1


	//   ....[1]....
        /*00f4*/ 	.word	0x00000610
        /*00f8*/ 	.word	0x000000ff
        /*00fc*/ 	.word	0x00000110
        /*0100*/ 	.short	0x0100
        /*0102*/ 	.byte	0x04
	.zero		1


	//   ....[2]....
        /*0104*/ 	.word	0x00000620
        /*0108*/ 	.word	0x000000ff
        /*010c*/ 	.word	0x00000008
        /*0110*/ 	.short	0x0100
        /*0112*/ 	.byte	0x04
	.zero		1


	//   ....[3]....
        /*0114*/ 	.word	0x00000630
        /*0118*/ 	.word	0x000000ff
        /*011c*/ 	.word	0x00000118
        /*0120*/ 	.short	0x0100
        /*0122*/ 	.byte	0x04
	.zero		1


	//   ....[4]....
        /*0124*/ 	.word	0x00000640
        /*0128*/ 	.word	0x000000ff
        /*012c*/ 	.word	0x00000010
        /*0130*/ 	.short	0x0100
        /*0132*/ 	.byte	0x04
	.zero		1


	//   ....[5]....
        /*0134*/ 	.word	0x00000650
        /*0138*/ 	.word	0x000000ff
        /*013c*/ 	.word	0x00000120
        /*0140*/ 	.short	0x0100
        /*0142*/ 	.byte	0x04
	.zero		1


	//   ....[6]....
        /*0144*/ 	.word	0x00000660
        /*0148*/ 	.word	0x000000ff
        /*014c*/ 	.word	0x00000018
        /*0150*/ 	.short	0x0100
        /*0152*/ 	.byte	0x04
	.zero		1


	//   ....[7]....
        /*0154*/ 	.word	0x00000670
        /*0158*/ 	.word	0x000000ff
        /*015c*/ 	.word	0x00000128
        /*0160*/ 	.short	0x0100
        /*0162*/ 	.byte	0x04
	.zero		1


	//   ....[8]....
        /*0164*/ 	.word	0x00000680
        /*0168*/ 	.word	0x000000ff
        /*016c*/ 	.word	0x00000020
        /*0170*/ 	.short	0x0100
        /*0172*/ 	.byte	0x04
	.zero		1


	//   ....[9]....
        /*0174*/ 	.word	0x00000690
        /*0178*/ 	.word	0x000000ff
        /*017c*/ 	.word	0x00000130
        /*0180*/ 	.short	0x0100
        /*0182*/ 	.byte	0x04
	.zero		1


	//   ....[10]....
        /*0184*/ 	.word	0x000006a0
        /*0188*/ 	.word	0x000000ff
        /*018c*/ 	.word	0x00000028
        /*0190*/ 	.short	0x0100
        /*0192*/ 	.byte	0x04
	.zero		1


	//   ....[11]....
        /*0194*/ 	.word	0x000006b0
        /*0198*/ 	.word	0x000000ff
        /*019c*/ 	.word	0x00000138
        /*01a0*/ 	.short	0x0100
        /*01a2*/ 	.byte	0x04
	.zero		1


	//   ....[12]....
        /*01a4*/ 	.word	0x000006c0
        /*01a8*/ 	.word	0x000000ff
        /*01ac*/ 	.word	0x00000030
        /*01b0*/ 	.short	0x0100
        /*01b2*/ 	.byte	0x04
	.zero		1


	//   ....[13]....
        /*01b4*/ 	.word	0x000006d0
        /*01b8*/ 	.word	0x000000ff
        /*01bc*/ 	.word	0x00000140
        /*01c0*/ 	.short	0x0100
        /*01c2*/ 	.byte	0x04
	.zero		1


	//   ....[14]....
        /*01c4*/ 	.word	0x000006e0
        /*01c8*/ 	.word	0x000000ff
        /*01cc*/ 	.word	0x00000038
        /*01d0*/ 	.short	0x0100
        /*01d2*/ 	.byte	0x04
	.zero		1


	//   ....[15]....
        /*01d4*/ 	.word	0x000006f0
        /*01d8*/ 	.word	0x000000ff
        /*01dc*/ 	.word	0x00000148
        /*01e0*/ 	.short	0x0100
        /*01e2*/ 	.byte	0x04
	.zero		1


	//   ....[16]....
        /*01e4*/ 	.word	0x00000700
        /*01e8*/ 	.word	0x000000ff
        /*01ec*/ 	.word	0x00000040
        /*01f0*/ 	.short	0x0100
        /*01f2*/ 	.byte	0x04
	.zero		1


	//   ....[17]....
        /*01f4*/ 	.word	0x00000710
        /*01f8*/ 	.word	0x000000ff
        /*01fc*/ 	.word	0x00000150
        /*0200*/ 	.short	0x0100
        /*0202*/ 	.byte	0x04
	.zero		1


	//   ....[18]....
        /*0204*/ 	.word	0x00000720
        /*0208*/ 	.word	0x000000ff
        /*020c*/ 	.word	0x00000048
        /*0210*/ 	.short	0x0100
        /*0212*/ 	.byte	0x04
	.zero		1


	//   ....[19]....
        /*0214*/ 	.word	0x00000730
        /*0218*/ 	.word	0x000000ff
        /*021c*/ 	.word	0x00000158
        /*0220*/ 	.short	0x0100
        /*0222*/ 	.byte	0x04
	.zero		1


	//   ....[20]....
        /*0224*/ 	.word	0x00000740
        /*0228*/ 	.word	0x000000ff
        /*022c*/ 	.word	0x00000050
        /*0230*/ 	.short	0x0100
        /*0232*/ 	.byte	0x04
	.zero		1


	//   ....[21]....
        /*0234*/ 	.word	0x00000750
        /*0238*/ 	.word	0x000000ff
        /*023c*/ 	.word	0x00000160
        /*0240*/ 	.short	0x0100
        /*0242*/ 	.byte	0x04
	.zero		1


	//   ....[22]....
        /*0244*/ 	.word	0x00000760
        /*0248*/ 	.word	0x000000ff
        /*024c*/ 	.word	0x00000058
        /*0250*/ 	.short	0x0100
        /*0252*/ 	.byte	0x04
	.zero		1


	//   ....[23]....
        /*0254*/ 	.word	0x00000770
        /*0258*/ 	.word	0x000000ff
        /*025c*/ 	.word	0x00000168
        /*0260*/ 	.short	0x0100
        /*0262*/ 	.byte	0x04
	.zero		1


	//   ....[24]....
        /*0264*/ 	.word	0x00000780
        /*0268*/ 	.word	0x000000ff
        /*026c*/ 	.word	0x00000060
        /*0270*/ 	.short	0x0100
        /*0272*/ 	.byte	0x04
	.zero		1


	//   ....[25]....
        /*0274*/ 	.word	0x00000790
        /*0278*/ 	.word	0x000000ff
        /*027c*/ 	.word	0x00000170
        /*0280*/ 	.short	0x0100
        /*0282*/ 	.byte	0x04
	.zero		1


	//   ....[26]....
        /*0284*/ 	.word	0x000007a0
        /*0288*/ 	.word	0x000000ff
        /*028c*/ 	.word	0x00000068
        /*0290*/ 	.short	0x0100
        /*0292*/ 	.byte	0x04
	.zero		1


	//   ....[27]....
        /*0294*/ 	.word	0x000007b0
        /*0298*/ 	.word	0x000000ff
        /*029c*/ 	.word	0x00000178
        /*02a0*/ 	.short	0x0100
        /*02a2*/ 	.byte	0x04
	.zero		1


	//   ....[28]....
        /*02a4*/ 	.word	0x000007c0
        /*02a8*/ 	.word	0x000000ff
        /*02ac*/ 	.word	0x00000070
        /*02b0*/ 	.short	0x0100
        /*02b2*/ 	.byte	0x04
	.zero		1


	//   ....[29]....
        /*02b4*/ 	.word	0x000007d0
        /*02b8*/ 	.word	0x000000ff
        /*02bc*/ 	.word	0x00000180
        /*02c0*/ 	.short	0x0100
        /*02c2*/ 	.byte	0x04
	.zero		1


	//   ....[30]....
        /*02c4*/ 	.word	0x000007e0
        /*02c8*/ 	.word	0x000000ff
        /*02cc*/ 	.word	0x00000078
        /*02d0*/ 	.short	0x0100
        /*02d2*/ 	.byte	0x04
	.zero		1


	//   ....[31]....
        /*02d4*/ 	.word	0x000007f0
        /*02d8*/ 	.word	0x000000ff
        /*02dc*/ 	.word	0x00000188
        /*02e0*/ 	.short	0x0100
        /*02e2*/ 	.byte	0x04
	.zero		1


	//   ....[32]....
        /*02e4*/ 	.word	0x00000800
        /*02e8*/ 	.word	0x000000ff
        /*02ec*/ 	.word	0x00000080
        /*02f0*/ 	.short	0x0100
        /*02f2*/ 	.byte	0x04
	.zero		1


	//   ....[33]....
        /*02f4*/ 	.word	0x00000810
        /*02f8*/ 	.word	0x000000ff
        /*02fc*/ 	.word	0x00000190
        /*0300*/ 	.short	0x0100
        /*0302*/ 	.byte	0x04
	.zero		1


	//   ....[34]....
        /*0304*/ 	.word	0x00000820
        /*0308*/ 	.word	0x000000ff
        /*030c*/ 	.word	0x00000088
        /*0310*/ 	.short	0x0100
        /*0312*/ 	.byte	0x04
	.zero		1


	//   ....[35]....
        /*0314*/ 	.word	0x00000830
        /*0318*/ 	.word	0x000000ff
        /*031c*/ 	.word	0x00000198
        /*0320*/ 	.short	0x0100
        /*0322*/ 	.byte	0x04
	.zero		1


	//   ....[36]....
        /*0324*/ 	.word	0x00000840
        /*0328*/ 	.word	0x000000ff
        /*032c*/ 	.word	0x00000090
        /*0330*/ 	.short	0x0100
        /*0332*/ 	.byte	0x04
	.zero		1


	//   ....[37]....
        /*0334*/ 	.word	0x00000850
        /*0338*/ 	.word	0x000000ff
        /*033c*/ 	.word	0x000001a0
        /*0340*/ 	.short	0x0100
        /*0342*/ 	.byte	0x04
	.zero		1


	//   ....[38]....
        /*0344*/ 	.word	0x00000860
        /*0348*/ 	.word	0x000000ff
        /*034c*/ 	.word	0x00000098
        /*0350*/ 	.short	0x0100
        /*0352*/ 	.byte	0x04
	.zero		1


	//   ....[39]....
        /*0354*/ 	.word	0x00000870
        /*0358*/ 	.word	0x000000ff
        /*035c*/ 	.word	0x000001a8
        /*0360*/ 	.short	0x0100
        /*0362*/ 	.byte	0x04
	.zero		1


	//   ....[40]....
        /*0364*/ 	.word	0x00000880
        /*0368*/ 	.word	0x000000ff
        /*036c*/ 	.word	0x000000a0
        /*0370*/ 	.short	0x0100
        /*0372*/ 	.byte	0x04
	.zero		1


	//   ....[41]....
        /*0374*/ 	.word	0x00000890
        /*0378*/ 	.word	0x000000ff
        /*037c*/ 	.word	0x000001b0
        /*0380*/ 	.short	0x0100
        /*0382*/ 	.byte	0x04
	.zero		1


	//   ....[42]....
        /*0384*/ 	.word	0x000008a0
        /*0388*/ 	.word	0x000000ff
        /*038c*/ 	.word	0x000000a8
        /*0390*/ 	.short	0x0100
        /*0392*/ 	.byte	0x04
	.zero		1


	//   ....[43]....
        /*0394*/ 	.word	0x000008b0
        /*0398*/ 	.word	0x000000ff
        /*039c*/ 	.word	0x000001b8
        /*03a0*/ 	.short	0x0100
        /*03a2*/ 	.byte	0x04
	.zero		1


	//   ....[44]....
        /*03a4*/ 	.word	0x000008c0
        /*03a8*/ 	.word	0x000000ff
        /*03ac*/ 	.word	0x000000b0
        /*03b0*/ 	.short	0x0100
        /*03b2*/ 	.byte	0x04
	.zero		1


	//   ....[45]....
        /*03b4*/ 	.word	0x000008d0
        /*03b8*/ 	.word	0x000000ff
        /*03bc*/ 	.word	0x000001c0
        /*03c0*/ 	.short	0x0100
        /*03c2*/ 	.byte	0x04
	.zero		1


	//   ....[46]....
        /*03c4*/ 	.word	0x000008e0
        /*03c8*/ 	.word	0x000000ff
        /*03cc*/ 	.word	0x000000b8
        /*03d0*/ 	.short	0x0100
        /*03d2*/ 	.byte	0x04
	.zero		1


	//   ....[47]....
        /*03d4*/ 	.word	0x000008f0
        /*03d8*/ 	.word	0x000000ff
        /*03dc*/ 	.word	0x000001c8
        /*03e0*/ 	.short	0x0100
        /*03e2*/ 	.byte	0x04
	.zero		1


	//   ....[48]....
        /*03e4*/ 	.word	0x00000900
        /*03e8*/ 	.word	0x000000ff
        /*03ec*/ 	.word	0x000000c0
        /*03f0*/ 	.short	0x0100
        /*03f2*/ 	.byte	0x04
	.zero		1


	//   ....[49]....
        /*03f4*/ 	.word	0x00000910
        /*03f8*/ 	.word	0x000000ff
        /*03fc*/ 	.word	0x000001d0
        /*0400*/ 	.short	0x0100
        /*0402*/ 	.byte	0x04
	.zero		1


	//   ....[50]....
        /*0404*/ 	.word	0x00000920
        /*0408*/ 	.word	0x000000ff
        /*040c*/ 	.word	0x000000c8
        /*0410*/ 	.short	0x0100
        /*0412*/ 	.byte	0x04
	.zero		1


	//   ....[51]....
        /*0414*/ 	.word	0x00000930
        /*0418*/ 	.word	0x000000ff
        /*041c*/ 	.word	0x000001d8
        /*0420*/ 	.short	0x0100
        /*0422*/ 	.byte	0x04
	.zero		1


	//   ....[52]....
        /*0424*/ 	.word	0x00000940
        /*0428*/ 	.word	0x000000ff
        /*042c*/ 	.word	0x000000d0
        /*0430*/ 	.short	0x0100
        /*0432*/ 	.byte	0x04
	.zero		1


	//   ....[53]....
        /*0434*/ 	.word	0x00000950
        /*0438*/ 	.word	0x000000ff
        /*043c*/ 	.word	0x000001e0
        /*0440*/ 	.short	0x0100
        /*0442*/ 	.byte	0x04
	.zero		1


	//   ....[54]....
        /*0444*/ 	.word	0x00000960
        /*0448*/ 	.word	0x000000ff
        /*044c*/ 	.word	0x000000d8
        /*0450*/ 	.short	0x0100
        /*0452*/ 	.byte	0x04
	.zero		1


	//   ....[55]....
        /*0454*/ 	.word	0x00000970
        /*0458*/ 	.word	0x000000ff
        /*045c*/ 	.word	0x000001e8
        /*0460*/ 	.short	0x0100
        /*0462*/ 	.byte	0x04
	.zero		1


	//   ....[56]....
        /*0464*/ 	.word	0x00000980
        /*0468*/ 	.word	0x000000ff
        /*046c*/ 	.word	0x000000e0
        /*0470*/ 	.short	0x0100
        /*0472*/ 	.byte	0x04
	.zero		1


	//   ....[57]....
        /*0474*/ 	.word	0x00000990
        /*0478*/ 	.word	0x000000ff
        /*047c*/ 	.word	0x000001f0
        /*0480*/ 	.short	0x0100
        /*0482*/ 	.byte	0x04
	.zero		1


	//   ....[58]....
        /*0484*/ 	.word	0x000009a0
        /*0488*/ 	.word	0x000000ff
        /*048c*/ 	.word	0x000000e8
        /*0490*/ 	.short	0x0100
        /*0492*/ 	.byte	0x04
	.zero		1


	//   ....[59]....
        /*0494*/ 	.word	0x000009b0
        /*0498*/ 	.word	0x000000ff
        /*049c*/ 	.word	0x000001f8
        /*04a0*/ 	.short	0x0100
        /*04a2*/ 	.byte	0x04
	.zero		1


	//   ....[60]....
        /*04a4*/ 	.word	0x000009c0
        /*04a8*/ 	.word	0x000000ff
        /*04ac*/ 	.word	0x000000f0
        /*04b0*/ 	.short	0x0100
        /*04b2*/ 	.byte	0x04
	.zero		1


	//   ....[61]....
        /*04b4*/ 	.word	0x000009d0
        /*04b8*/ 	.word	0x000000ff
        /*04bc*/ 	.word	0x00000200
        /*04c0*/ 	.short	0x0100
        /*04c2*/ 	.byte	0x04
	.zero		1


	//   ....[62]....
        /*04c4*/ 	.word	0x000009e0
        /*04c8*/ 	.word	0x000000ff
        /*04cc*/ 	.word	0x000000f8
        /*04d0*/ 	.short	0x0100
        /*04d2*/ 	.byte	0x04
	.zero		1


	//   ....[63]....
        /*04d4*/ 	.word	0x000009f0
        /*04d8*/ 	.word	0x000000ff
        /*04dc*/ 	.word	0x00000208
        /*04e0*/ 	.short	0x0100
        /*04e2*/ 	.byte	0x04
	.zero		1


	//   ....[64]....
        /*04e4*/ 	.word	0x00000a00
        /*04e8*/ 	.word	0x000000ff
        /*04ec*/ 	.word	0x00000100
        /*04f0*/ 	.short	0x0100
        /*04f2*/ 	.byte	0x04
	.zero		1


	//   ....[65]....
        /*04f4*/ 	.word	0x00000a10
        /*04f8*/ 	.word	0x000000ff
        /*04fc*/ 	.word	0x00000210
        /*0500*/ 	.short	0x0100
        /*0502*/ 	.byte	0x04
	.zero		1


	//   ....[66]....
        /*0504*/ 	.word	0x00000a20
        /*0508*/ 	.word	0x000000ff
        /*050c*/ 	.word	0x00000108
        /*0510*/ 	.short	0x0100
        /*0512*/ 	.byte	0x04
	.zero		1


	//   ....[67]....
        /*0514*/ 	.word	0x00000a30
        /*0518*/ 	.word	0x000000ff
        /*051c*/ 	.word	0x00000218
        /*0520*/ 	.short	0x0100
        /*0522*/ 	.byte	0x04
	.zero		1


	//   ....[68]....
        /*0524*/ 	.word	0x00000b70
        /*0528*/ 	.word	0x000000ff
        /*052c*/ 	.word	0x00000220
        /*0530*/ 	.short	0x0100
        /*0532*/ 	.byte	0x04
	.zero		1


	//   ....[69]....
        /*0534*/ 	.word	0x00000b80
        /*0538*/ 	.word	0x000000ff
        /*053c*/ 	.word	0x00000230
        /*0540*/ 	.short	0x0100
        /*0542*/ 	.byte	0x04
	.zero		1


	//   ....[70]....
        /*0544*/ 	.word	0x00000b90
        /*0548*/ 	.word	0x000000ff
        /*054c*/ 	.word	0x00000228
        /*0550*/ 	.short	0x0100
        /*0552*/ 	.byte	0x04
	.zero		1


	//   ....[71]....
        /*0554*/ 	.word	0x00000ba0
        /*0558*/ 	.word	0x000000ff
        /*055c*/ 	.word	0x00000238
        /*0560*/ 	.short	0x0100
        /*0562*/ 	.byte	0x04
	.zero		1


	//   ....[72]....
        /*0564*/ 	.word	0x00000c90
        /*0568*/ 	.word	0x000000ff
        /*056c*/ 	.word	0x00000240
        /*0570*/ 	.short	0x0100
        /*0572*/ 	.byte	0x06
	.zero		1


	//   ....[73]....
        /*0574*/ 	.word	0x00000ca0
        /*0578*/ 	.word	0x000000ff
        /*057c*/ 	.word	0x00000248
        /*0580*/ 	.short	0x0100
        /*0582*/ 	.byte	0x06
	.zero		1


	//   ....[74]....
        /*0584*/ 	.word	0x00000de0
        /*0588*/ 	.word	0x000000ff
        /*058c*/ 	.word	0x00000250
        /*0590*/ 	.short	0x0100
        /*0592*/ 	.byte	0x06
	.zero		1


	//   ....[75]....
        /*0594*/ 	.word	0x00000df0
        /*0598*/ 	.word	0x000000ff
        /*059c*/ 	.word	0x00000258
        /*05a0*/ 	.short	0x0100
        /*05a2*/ 	.byte	0x06
	.zero		1


	//   ....[76]....
        /*05a4*/ 	.word	0x00000f40
        /*05a8*/ 	.word	0x000000ff
        /*05ac*/ 	.word	0x00000260
        /*05b0*/ 	.short	0x0100
        /*05b2*/ 	.byte	0x04
	.zero		1


	//   ....[77]....
        /*05b4*/ 	.word	0x00000f50
        /*05b8*/ 	.word	0x000000ff
        /*05bc*/ 	.word	0x00000270
        /*05c0*/ 	.short	0x0100
        /*05c2*/ 	.byte	0x04
	.zero		1


	//   ....[78]....
        /*05c4*/ 	.word	0x00000f60
        /*05c8*/ 	.word	0x000000ff
        /*05cc*/ 	.word	0x00000268
        /*05d0*/ 	.short	0x0100
        /*05d2*/ 	.byte	0x04
	.zero		1


	//   ....[79]....
        /*05d4*/ 	.word	0x00000f70
        /*05d8*/ 	.word	0x000000ff
        /*05dc*/ 	.word	0x00000278
        /*05e0*/ 	.short	0x0100
        /*05e2*/ 	.byte	0x04
	.zero		1


	//   ....[80]....
        /*05e4*/ 	.word	0x000018f0
        /*05e8*/ 	.word	0x000000ff
        /*05ec*/ 	.word	0x00000110
        /*05f0*/ 	.short	0x010a
        /*05f2*/ 	.byte	0x04
	.zero		1


	//   ....[81]....
        /*05f4*/ 	.word	0x00001c00
        /*05f8*/ 	.word	0x000000ff
        /*05fc*/ 	.word	0x00000110
        /*0600*/ 	.short	0x010a
        /*0602*/ 	.byte	0x09
	.zero		1


	//   ....[82]....
        /*0604*/ 	.word	0x00001d70
        /*0608*/ 	.word	0x000000ff
        /*060c*/ 	.word	0x00000110
        /*0610*/ 	.short	0x010a
        /*0612*/ 	.byte	0x08
	.zero		1


	//   ....[83]....
        /*0614*/ 	.word	0x00001f90
        /*0618*/ 	.word	0x000000ff
        /*061c*/ 	.word	0x00000248
        /*0620*/ 	.short	0x0101
        /*0622*/ 	.byte	0x1e
	.zero		1


	//   ....[84]....
        /*0624*/ 	.word	0x00001fc0
        /*0628*/ 	.word	0x000000ff
        /*062c*/ 	.word	0x00000110
        /*0630*/ 	.short	0x010a
        /*0632*/ 	.byte	0x04
	.zero		1


	//   ....[85]....
        /*0634*/ 	.word	0x000022a0
        /*0638*/ 	.word	0x000000ff
        /*063c*/ 	.word	0x00000110
        /*0640*/ 	.short	0x010a
        /*0642*/ 	.byte	0x09
	.zero		1


	//   ....[86]....
        /*0644*/ 	.word	0x00002410
        /*0648*/ 	.word	0x000000ff
        /*064c*/ 	.word	0x00000110
        /*0650*/ 	.short	0x010a
        /*0652*/ 	.byte	0x08
	.zero		1


	//   ....[87]....
        /*0654*/ 	.word	0x00002640
        /*0658*/ 	.word	0x000000ff
        /*065c*/ 	.word	0x00000250
        /*0660*/ 	.short	0x010a
        /*0662*/ 	.byte	0x1e
	.zero		1


	//   ....[88]....
        /*0664*/ 	.word	0x00002700
        /*0668*/ 	.word	0x000000ff
        /*066c*/ 	.word	0x00000000
        /*0670*/ 	.short	0x0101
        /*0672*/ 	.byte	0x04
	.zero		1


	//   ....[89]....
        /*0674*/ 	.word	0x00002d00
        /*0678*/ 	.word	0x000000ff
        /*067c*/ 	.word	0x00000000
        /*0680*/ 	.short	0x010a
        /*0682*/ 	.byte	0x04
	.zero		1


	//   ....[90]....
        /*0684*/ 	.word	0x00002da0
        /*0688*/ 	.word	0x000000ff
        /*068c*/ 	.word	0x00000000
        /*0690*/ 	.short	0x010a
        /*0692*/ 	.byte	0x05
	.zero		1


	//   ....[91]....
        /*0694*/ 	.word	0x00002e40
        /*0698*/ 	.word	0x000000ff
        /*069c*/ 	.word	0x00000000
        /*06a0*/ 	.short	0x010a
        /*06a2*/ 	.byte	0x05
	.zero		1


	//   ....[92]....
        /*06a4*/ 	.word	0x00002ee0
        /*06a8*/ 	.word	0x000000ff
        /*06ac*/ 	.word	0x00000000
        /*06b0*/ 	.short	0x010a
        /*06b2*/ 	.byte	0x05
	.zero		1


	//   ....[93]....
        /*06b4*/ 	.word	0x00002f80
        /*06b8*/ 	.word	0x000000ff
        /*06bc*/ 	.word	0x00000000
        /*06c0*/ 	.short	0x010a
        /*06c2*/ 	.byte	0x05
	.zero		1


	//   ....[94]....
        /*06c4*/ 	.word	0x00003020
        /*06c8*/ 	.word	0x000000ff
        /*06cc*/ 	.word	0x00000000
        /*06d0*/ 	.short	0x010a
        /*06d2*/ 	.byte	0x05
	.zero		1


	//   ....[95]....
        /*06d4*/ 	.word	0x000030c0
        /*06d8*/ 	.word	0x000000ff
        /*06dc*/ 	.word	0x00000000
        /*06e0*/ 	.short	0x010a
        /*06e2*/ 	.byte	0x05
	.zero		1


	//   ....[96]....
        /*06e4*/ 	.word	0x00003160
        /*06e8*/ 	.word	0x000000ff
        /*06ec*/ 	.word	0x00000000
        /*06f0*/ 	.short	0x010a
        /*06f2*/ 	.byte	0x05
	.zero		1


	//   ....[97]....
        /*06f4*/ 	.word	0x00003200
        /*06f8*/ 	.word	0x000000ff
        /*06fc*/ 	.word	0x00000000
        /*0700*/ 	.short	0x010a
        /*0702*/ 	.byte	0x05
	.zero		1


	//   ....[98]....
        /*0704*/ 	.word	0x000032a0
        /*0708*/ 	.word	0x000000ff
        /*070c*/ 	.word	0x00000000
        /*0710*/ 	.short	0x010a
        /*0712*/ 	.byte	0x05
	.zero		1


	//   ....[99]....
        /*0714*/ 	.word	0x00003340
        /*0718*/ 	.word	0x000000ff
        /*071c*/ 	.word	0x00000000
        /*0720*/ 	.short	0x010a
        /*0722*/ 	.byte	0x05
	.zero		1


	//   ....[100]....
        /*0724*/ 	.word	0x000033e0
        /*0728*/ 	.word	0x000000ff
        /*072c*/ 	.word	0x00000000
        /*0730*/ 	.short	0x010a
        /*0732*/ 	.byte	0x05
	.zero		1


	//   ....[101]....
        /*0734*/ 	.word	0x00003480
        /*0738*/ 	.word	0x000000ff
        /*073c*/ 	.word	0x00000000
        /*0740*/ 	.short	0x010a
        /*0742*/ 	.byte	0x05
	.zero		1


	//   ....[102]....
        /*0744*/ 	.word	0x00003520
        /*0748*/ 	.word	0x000000ff
        /*074c*/ 	.word	0x00000000
        /*0750*/ 	.short	0x010a
        /*0752*/ 	.byte	0x05
	.zero		1


	//   ....[103]....
        /*0754*/ 	.word	0x000035c0
        /*0758*/ 	.word	0x000000ff
        /*075c*/ 	.word	0x00000000
        /*0760*/ 	.short	0x010a
        /*0762*/ 	.byte	0x05
	.zero		1


	//   ....[104]....
        /*0764*/ 	.word	0x00003660
        /*0768*/ 	.word	0x000000ff
        /*076c*/ 	.word	0x00000000
        /*0770*/ 	.short	0x010a
        /*0772*/ 	.byte	0x05
	.zero		1


	//   ....[105]....
        /*0774*/ 	.word	0x00003700
        /*0778*/ 	.word	0x000000ff
        /*077c*/ 	.word	0x00000000
        /*0780*/ 	.short	0x010a
        /*0782*/ 	.byte	0x05
	.zero		1


	//   ....[106]....
        /*0784*/ 	.word	0x000037a0
        /*0788*/ 	.word	0x000000ff
        /*078c*/ 	.word	0x00000000
        /*0790*/ 	.short	0x010a
        /*0792*/ 	.byte	0x05
	.zero		1


	//   ....[107]....
        /*0794*/ 	.word	0x00003840
        /*0798*/ 	.word	0x000000ff
        /*079c*/ 	.word	0x00000000
        /*07a0*/ 	.short	0x010a
        /*07a2*/ 	.byte	0x05
	.zero		1


	//   ....[108]....
        /*07a4*/ 	.word	0x000038e0
        /*07a8*/ 	.word	0x000000ff
        /*07ac*/ 	.word	0x00000000
        /*07b0*/ 	.short	0x010a
        /*07b2*/ 	.byte	0x05
	.zero		1


	//   ....[109]....
        /*07b4*/ 	.word	0x00003980
        /*07b8*/ 	.word	0x000000ff
        /*07bc*/ 	.word	0x00000000
        /*07c0*/ 	.short	0x010a
        /*07c2*/ 	.byte	0x05
	.zero		1


	//   ....[110]....
        /*07c4*/ 	.word	0x00003a20
        /*07c8*/ 	.word	0x000000ff
        /*07cc*/ 	.word	0x00000000
        /*07d0*/ 	.short	0x010a
        /*07d2*/ 	.byte	0x05
	.zero		1


	//   ....[111]....
        /*07d4*/ 	.word	0x00003ac0
        /*07d8*/ 	.word	0x000000ff
        /*07dc*/ 	.word	0x00000000
        /*07e0*/ 	.short	0x010a
        /*07e2*/ 	.byte	0x05
	.zero		1


	//   ....[112]....
        /*07e4*/ 	.word	0x00003b60
        /*07e8*/ 	.word	0x000000ff
        /*07ec*/ 	.word	0x00000000
        /*07f0*/ 	.short	0x010a
        /*07f2*/ 	.byte	0x05
	.zero		1


	//   ....[113]....
        /*07f4*/ 	.word	0x00003c00
        /*07f8*/ 	.word	0x000000ff
        /*07fc*/ 	.word	0x00000000
        /*0800*/ 	.short	0x010a
        /*0802*/ 	.byte	0x05
	.zero		1


	//   ....[114]....
        /*0804*/ 	.word	0x00003ca0
        /*0808*/ 	.word	0x000000ff
        /*080c*/ 	.word	0x00000000
        /*0810*/ 	.short	0x010a
        /*0812*/ 	.byte	0x05
	.zero		1


	//   ....[115]....
        /*0814*/ 	.word	0x00003d40
        /*0818*/ 	.word	0x000000ff
        /*081c*/ 	.word	0x00000000
        /*0820*/ 	.short	0x010a
        /*0822*/ 	.byte	0x05
	.zero		1


	//   ....[116]....
        /*0824*/ 	.word	0x00003de0
        /*0828*/ 	.word	0x000000ff
        /*082c*/ 	.word	0x00000000
        /*0830*/ 	.short	0x010a
        /*0832*/ 	.byte	0x05
	.zero		1


	//   ....[117]....
        /*0834*/ 	.word	0x00003e80
        /*0838*/ 	.word	0x000000ff
        /*083c*/ 	.word	0x00000000
        /*0840*/ 	.short	0x010a
        /*0842*/ 	.byte	0x05
	.zero		1


	//   ....[118]....
        /*0844*/ 	.word	0x00003f20
        /*0848*/ 	.word	0x000000ff
        /*084c*/ 	.word	0x00000000
        /*0850*/ 	.short	0x010a
        /*0852*/ 	.byte	0x05
	.zero		1


	//   ....[119]....
        /*0854*/ 	.word	0x00003fc0
        /*0858*/ 	.word	0x000000ff
        /*085c*/ 	.word	0x00000000
        /*0860*/ 	.short	0x010a
        /*0862*/ 	.byte	0x05
	.zero		1


	//   ....[120]....
        /*0864*/ 	.word	0x00004060
        /*0868*/ 	.word	0x000000ff
        /*086c*/ 	.word	0x00000000
        /*0870*/ 	.short	0x010a
        /*0872*/ 	.byte	0x05
	.zero		1


	//   ....[121]....
        /*0874*/ 	.word	0x00004100
        /*0878*/ 	.word	0x000000ff
        /*087c*/ 	.word	0x00000000
        /*0880*/ 	.short	0x010a
        /*0882*/ 	.byte	0x05
	.zero		1


	//   ....[122]....
        /*0884*/ 	.word	0x000041b0
        /*0888*/ 	.word	0x00000000
        /*088c*/ 	.word	0x00000000
        /*0890*/ 	.short	0x010a
        /*0892*/ 	.byte	0xff
	.zero		1


	//   ....[123]....
        /*0894*/ 	.word	0x00004300
        /*0898*/ 	.word	0x000000ff
        /*089c*/ 	.word	0x00000258
        /*08a0*/ 	.short	0x010a
        /*08a2*/ 	.byte	0x04
	.zero		1


	//   ....[124]....
        /*08a4*/ 	.word	0x000043a0
        /*08a8*/ 	.word	0x000000ff
        /*08ac*/ 	.word	0x00000250
        /*08b0*/ 	.short	0x010a
        /*08b2*/ 	.byte	0x04
	.zero		1


	//   ....[125]....
        /*08b4*/ 	.word	0x00004440
        /*08b8*/ 	.word	0x000000ff
        /*08bc*/ 	.word	0x00000000
        /*08c0*/ 	.short	0x0101
        /*08c2*/ 	.byte	0x05
	.zero		1


	//   ....[126]....
        /*08c4*/ 	.word	0x00004480
        /*08c8*/ 	.word	0x000000ff
        /*08cc*/ 	.word	0x00000258
        /*08d0*/ 	.short	0x0106
        /*08d2*/ 	.byte	0x04
	.zero		1


	//   ....[127]....
        /*08d4*/ 	.word	0x000044c0
        /*08d8*/ 	.word	0x00000000
        /*08dc*/ 	.word	0x00000258
        /*08e0*/ 	.short	0x010a
        /*08e2*/ 	.byte	0xff
	.zero		1


	//   ....[128]....
        /*08e4*/ 	.word	0x000049d0
        /*08e8*/ 	.word	0x000000ff
        /*08ec*/ 	.word	0x00000250
        /*08f0*/ 	.short	0x010a
        /*08f2*/ 	.byte	0x0e
	.zero		1


	//   ....[129]....
        /*08f4*/ 	.word	0x00004a80
        /*08f8*/ 	.word	0x000000ff
        /*08fc*/ 	.word	0x00000000
        /*0900*/ 	.short	0x0101
        /*0902*/ 	.byte	0x13
	.zero		1


	//   ....[130]....
        /*0904*/ 	.word	0x00004a90
        /*0908*/ 	.word	0x000000ff
        /*090c*/ 	.word	0x00000270
        /*0910*/ 	.short	0x010a
        /*0912*/ 	.byte	0x12
	.zero		1


	//   ....[131]....
        /*0914*/ 	.word	0x00004b20
        /*0918*/ 	.word	0x000000ff
        /*091c*/ 	.word	0x00000000
        /*0920*/ 	.short	0x010a
        /*0922*/ 	.byte	0x04
	.zero		1


	//   ....[132]....
        /*0924*/ 	.word	0x00004b90
        /*0928*/ 	.word	0x000000ff
        /*092c*/ 	.word	0x00000000
        /*0930*/ 	.short	0x010a
        /*0932*/ 	.byte	0x05
	.zero		1


	//   ....[133]....
        /*0934*/ 	.word	0x00004cb0
        /*0938*/ 	.word	0x000000ff
        /*093c*/ 	.word	0x00000000
        /*0940*/ 	.short	0x010a
        /*0942*/ 	.byte	0x04
	.zero		1


	//   ....[134]....
        /*0944*/ 	.word	0x00004e90
        /*0948*/ 	.word	0x000000ff
        /*094c*/ 	.word	0x00000000
        /*0950*/ 	.short	0x010a
        /*0952*/ 	.byte	0x04
	.zero		1


	//   ....[135]....
        /*0954*/ 	.word	0x00004f20
        /*0958*/ 	.word	0x000000ff
        /*095c*/ 	.word	0x00000000
        /*0960*/ 	.short	0x010a
        /*0962*/ 	.byte	0x04
	.zero		1


	//   ....[136]....
        /*0964*/ 	.word	0x000054b0
        /*0968*/ 	.word	0x000000ff
        /*096c*/ 	.word	0x00000250
        /*0970*/ 	.short	0x010a
        /*0972*/ 	.byte	0x16
	.zero		1


	//   ....[137]....
        /*0974*/ 	.word	0x00005550
        /*0978*/ 	.word	0x000000ff
        /*097c*/ 	.word	0x00000000
        /*0980*/ 	.short	0x0101
        /*0982*/ 	.byte	0x2d
	.zero		1


	//   ....[138]....
        /*0984*/ 	.word	0x00005aa0
        /*0988*/ 	.word	0x000000ff
        /*098c*/ 	.word	0x00000248
        /*0990*/ 	.short	0x010a
        /*0992*/ 	.byte	0x16
	.zero		1


	//   ....[139]....
        /*0994*/ 	.word	0x00005c40
        /*0998*/ 	.word	0x000000ff
        /*099c*/ 	.word	0x00000230
        /*09a0*/ 	.short	0x010a
        /*09a2*/ 	.byte	0x16
	.zero		1


	//   ....[140]....
        /*09a4*/ 	.word	0x00005f30
        /*09a8*/ 	.word	0x000000ff
        /*09ac*/ 	.word	0x00000220
        /*09b0*/ 	.short	0x010b
        /*09b2*/ 	.byte	0x16
	.zero		1


	//   ....[141]....
        /*09b4*/ 	.word	0x00005f40
        /*09b8*/ 	.word	0x000000ff
        /*09bc*/ 	.word	0x00000000
        /*09c0*/ 	.short	0x0101
        /*09c2*/ 	.byte	0x2f
	.zero		1


	//   ....[142]....
        /*09c4*/ 	.word	0x00005f50
        /*09c8*/ 	.word	0x000000ff
        /*09cc*/ 	.word	0x00000238
        /*09d0*/ 	.short	0x010a
        /*09d2*/ 	.byte	0x16
	.zero		1


	//   ....[143]....
        /*09d4*/ 	.word	0x00006100
        /*09d8*/ 	.word	0x000000ff
        /*09dc*/ 	.word	0x00000228
        /*09e0*/ 	.short	0x010b
        /*09e2*/ 	.byte	0x16
	.zero		1


	//   ....[144]....
        /*09e4*/ 	.word	0x00006110
        /*09e8*/ 	.word	0x000000ff
        /*09ec*/ 	.word	0x00000000
        /*09f0*/ 	.short	0x0101
        /*09f2*/ 	.byte	0x2e
	.zero		1


	//   ....[145]....
        /*09f4*/ 	.word	0x00006140
        /*09f8*/ 	.word	0x000000ff
        /*09fc*/ 	.word	0x00000230
        /*0a00*/ 	.short	0x010a
        /*0a02*/ 	.byte	0x16
	.zero		1


	//   ....[146]....
        /*0a04*/ 	.word	0x00006180
        /*0a08*/ 	.word	0x00000000
        /*0a0c*/ 	.word	0x00000238
        /*0a10*/ 	.short	0x010a
        /*0a12*/ 	.byte	0xff
	.zero		1


	//   ....[147]....
        /*0a14*/ 	.word	0x00006560
        /*0a18*/ 	.word	0x000000ff
        /*0a1c*/ 	.word	0x00000250
        /*0a20*/ 	.short	0x010a
        /*0a22*/ 	.byte	0x31
	.zero		1


	//   ....[148]....
        /*0a24*/ 	.word	0x00006630
        /*0a28*/ 	.word	0x000000ff
        /*0a2c*/ 	.word	0x00000000
        /*0a30*/ 	.short	0x0101
        /*0a32*/ 	.byte	0x04
	.zero		1


	//   ....[149]....
        /*0a34*/ 	.word	0x00007270
        /*0a38*/ 	.word	0x00000000
        /*0a3c*/ 	.word	0x00000220
        /*0a40*/ 	.short	0x010a
        /*0a42*/ 	.byte	0xff
	.zero		1


	//   ....[150]....
        /*0a44*/ 	.word	0x00007320
        /*0a48*/ 	.word	0x00000075
        /*0a4c*/ 	.word	0x00000260
        /*0a50*/ 	.short	0x010a
        /*0a52*/ 	.byte	0xff
	.zero		1


	//   ....[151]....
        /*0a54*/ 	.word	0x00007550
        /*0a58*/ 	.word	0x00000000
        /*0a5c*/ 	.word	0x00000220
        /*0a60*/ 	.short	0x010a
        /*0a62*/ 	.byte	0xff
	.zero		1


	//   ....[152]....
        /*0a64*/ 	.word	0x00007680
        /*0a68*/ 	.word	0x00000002
        /*0a6c*/ 	.word	0x00000000
        /*0a70*/ 	.short	0x0101
        /*0a72*/ 	.byte	0xff
	.zero		1


	//   ....[153]....
        /*0a74*/ 	.word	0x000076e0
        /*0a78*/ 	.word	0x00000075
        /*0a7c*/ 	.word	0x00000260
        /*0a80*/ 	.short	0x010a
        /*0a82*/ 	.byte	0xff
	.zero		1


	//   ....[154]....
        /*0a84*/ 	.word	0x00008280
        /*0a88*/ 	.word	0x0000007d
        /*0a8c*/ 	.word	0x00000220
        /*0a90*/ 	.short	0x010a
        /*0a92*/ 	.byte	0xff
	.zero		1


	//   ....[155]....
        /*0a94*/ 	.word	0x00008350
        /*0a98*/ 	.word	0x0000007d
        /*0a9c*/ 	.word	0x00000220
        /*0aa0*/ 	.short	0x010a
        /*0aa2*/ 	.byte	0xff
	.zero		1


	//   ....[156]....
        /*0aa4*/ 	.word	0x00008460
        /*0aa8*/ 	.word	0x00000000
        /*0aac*/ 	.word	0x00000000
        /*0ab0*/ 	.short	0x0101
        /*0ab2*/ 	.byte	0xff
	.zero		1


	//   ....[157]....
        /*0ab4*/ 	.word	0x000088f0
        /*0ab8*/ 	.word	0x000000ff
        /*0abc*/ 	.word	0x00000000
        /*0ac0*/ 	.short	0x0101
        /*0ac2*/ 	.byte	0x04
	.zero		1


	//   ....[158]....
        /*0ac4*/ 	.word	0x00009120
        /*0ac8*/ 	.word	0x00000000
        /*0acc*/ 	.word	0x00000110
        /*0ad0*/ 	.short	0x010a
        /*0ad2*/ 	.byte	0xff
	.zero		1


	//   ....[159]....
        /*0ad4*/ 	.word	0x00009180
        /*0ad8*/ 	.word	0x00000000
        /*0adc*/ 	.word	0x00000110
        /*0ae0*/ 	.short	0x010a
        /*0ae2*/ 	.byte	0xff
	.zero		1


	//   ....[160]....
        /*0ae4*/ 	.word	0x000091e0
        /*0ae8*/ 	.word	0x00000000
        /*0aec*/ 	.word	0x00000250
        /*0af0*/ 	.short	0x010a
        /*0af2*/ 	.byte	0xff
	.zero		1


	//   ....[161]....
        /*0af4*/ 	.word	0x00009240
        /*0af8*/ 	.word	0x00000000
        /*0afc*/ 	.word	0x00000000
        /*0b00*/ 	.short	0x010a
        /*0b02*/ 	.byte	0xff
	.zero		1


	//   ....[162]....
        /*0b04*/ 	.word	0x000092a0
        /*0b08*/ 	.word	0x00000000
        /*0b0c*/ 	.word	0x00000000
        /*0b10*/ 	.short	0x010a
        /*0b12*/ 	.byte	0xff
	.zero		1


	//   ....[163]....
        /*0b14*/ 	.word	0x00009300
        /*0b18*/ 	.word	0x00000000
        /*0b1c*/ 	.word	0x00000000
        /*0b20*/ 	.short	0x010a
        /*0b22*/ 	.byte	0xff
	.zero		1


	//   ....[164]....
        /*0b24*/ 	.word	0x00009360
        /*0b28*/ 	.word	0x00000000
        /*0b2c*/ 	.word	0x00000000
        /*0b30*/ 	.short	0x010a
        /*0b32*/ 	.byte	0xff
	.zero		1


	//   ....[165]....
        /*0b34*/ 	.word	0x000093c0
        /*0b38*/ 	.word	0x00000000
        /*0b3c*/ 	.word	0x00000000
        /*0b40*/ 	.short	0x010a
        /*0b42*/ 	.byte	0xff
	.zero		1


	//   ....[166]....
        /*0b44*/ 	.word	0x00009420
        /*0b48*/ 	.word	0x00000000
        /*0b4c*/ 	.word	0x00000000
        /*0b50*/ 	.short	0x010a
        /*0b52*/ 	.byte	0xff
	.zero		1


	//   ....[167]....
        /*0b54*/ 	.word	0x00009480
        /*0b58*/ 	.word	0x00000000
        /*0b5c*/ 	.word	0x00000000
        /*0b60*/ 	.short	0x010a
        /*0b62*/ 	.byte	0xff
	.zero		1


	//   ....[168]....
        /*0b64*/ 	.word	0x000094e0
        /*0b68*/ 	.word	0x00000000
        /*0b6c*/ 	.word	0x00000000
        /*0b70*/ 	.short	0x010a
        /*0b72*/ 	.byte	0xff
	.zero		1


	//   ....[169]....
        /*0b74*/ 	.word	0x00009540
        /*0b78*/ 	.word	0x00000000
        /*0b7c*/ 	.word	0x00000000
        /*0b80*/ 	.short	0x010a
        /*0b82*/ 	.byte	0xff
	.zero		1


	//   ....[170]....
        /*0b84*/ 	.word	0x000095a0
        /*0b88*/ 	.word	0x00000000
        /*0b8c*/ 	.word	0x00000000
        /*0b90*/ 	.short	0x010a
        /*0b92*/ 	.byte	0xff
	.zero		1


	//   ....[171]....
        /*0b94*/ 	.word	0x00009600
        /*0b98*/ 	.word	0x00000000
        /*0b9c*/ 	.word	0x00000000
        /*0ba0*/ 	.short	0x010a
        /*0ba2*/ 	.byte	0xff
	.zero		1


	//   ....[172]....
        /*0ba4*/ 	.word	0x00009660
        /*0ba8*/ 	.word	0x00000000
        /*0bac*/ 	.word	0x00000000
        /*0bb0*/ 	.short	0x010a
        /*0bb2*/ 	.byte	0xff
	.zero		1


	//   ....[173]....
        /*0bb4*/ 	.word	0x000096c0
        /*0bb8*/ 	.word	0x00000000
        /*0bbc*/ 	.word	0x00000000
        /*0bc0*/ 	.short	0x010a
        /*0bc2*/ 	.byte	0xff
	.zero		1


	//   ....[174]....
        /*0bc4*/ 	.word	0x00009720
        /*0bc8*/ 	.word	0x00000000
        /*0bcc*/ 	.word	0x00000000
        /*0bd0*/ 	.short	0x010a
        /*0bd2*/ 	.byte	0xff
	.zero		1


	//   ....[175]....
        /*0bd4*/ 	.word	0x00009780
        /*0bd8*/ 	.word	0x00000000
        /*0bdc*/ 	.word	0x00000000
        /*0be0*/ 	.short	0x010a
        /*0be2*/ 	.byte	0xff
	.zero		1


	//   ....[176]....
        /*0be4*/ 	.word	0x000097e0
        /*0be8*/ 	.word	0x00000000
        /*0bec*/ 	.word	0x00000000
        /*0bf0*/ 	.short	0x010a
        /*0bf2*/ 	.byte	0xff
	.zero		1


	//   ....[177]....
        /*0bf4*/ 	.word	0x00009840
        /*0bf8*/ 	.word	0x00000000
        /*0bfc*/ 	.word	0x00000000
        /*0c00*/ 	.short	0x010a
        /*0c02*/ 	.byte	0xff
	.zero		1


	//   ....[178]....
        /*0c04*/ 	.word	0x000098a0
        /*0c08*/ 	.word	0x00000000
        /*0c0c*/ 	.word	0x00000000
        /*0c10*/ 	.short	0x010a
        /*0c12*/ 	.byte	0xff
	.zero		1


	//   ....[179]....
        /*0c14*/ 	.word	0x00009900
        /*0c18*/ 	.word	0x00000000
        /*0c1c*/ 	.word	0x00000000
        /*0c20*/ 	.short	0x010a
        /*0c22*/ 	.byte	0xff
	.zero		1


	//   ....[180]....
        /*0c24*/ 	.word	0x00009960
        /*0c28*/ 	.word	0x00000000
        /*0c2c*/ 	.word	0x00000000
        /*0c30*/ 	.short	0x010a
        /*0c32*/ 	.byte	0xff
	.zero		1


	//   ....[181]....
        /*0c34*/ 	.word	0x000099c0
        /*0c38*/ 	.word	0x00000000
        /*0c3c*/ 	.word	0x00000000
        /*0c40*/ 	.short	0x010a
        /*0c42*/ 	.byte	0xff
	.zero		1


	//   ....[182]....
        /*0c44*/ 	.word	0x00009a20
        /*0c48*/ 	.word	0x00000000
        /*0c4c*/ 	.word	0x00000000
        /*0c50*/ 	.short	0x010a
        /*0c52*/ 	.byte	0xff
	.zero		1


	//   ....[183]....
        /*0c54*/ 	.word	0x00009a80
        /*0c58*/ 	.word	0x00000000
        /*0c5c*/ 	.word	0x00000000
        /*0c60*/ 	.short	0x010a
        /*0c62*/ 	.byte	0xff
	.zero		1


	//   ....[184]....
        /*0c64*/ 	.word	0x00009ae0
        /*0c68*/ 	.word	0x00000000
        /*0c6c*/ 	.word	0x00000000
        /*0c70*/ 	.short	0x010a
        /*0c72*/ 	.byte	0xff
	.zero		1


	//   ....[185]....
        /*0c74*/ 	.word	0x00009b40
        /*0c78*/ 	.word	0x00000000
        /*0c7c*/ 	.word	0x00000000
        /*0c80*/ 	.short	0x010a
        /*0c82*/ 	.byte	0xff
	.zero		1


	//   ....[186]....
        /*0c84*/ 	.word	0x00009ba0
        /*0c88*/ 	.word	0x00000000
        /*0c8c*/ 	.word	0x00000000
        /*0c90*/ 	.short	0x010a
        /*0c92*/ 	.byte	0xff
	.zero		1


	//   ....[187]....
        /*0c94*/ 	.word	0x00009c00
        /*0c98*/ 	.word	0x00000000
        /*0c9c*/ 	.word	0x00000000
        /*0ca0*/ 	.short	0x010a
        /*0ca2*/ 	.byte	0xff
	.zero		1


	//   ....[188]....
        /*0ca4*/ 	.word	0x00009c60
        /*0ca8*/ 	.word	0x00000000
        /*0cac*/ 	.word	0x00000000
        /*0cb0*/ 	.short	0x010a
        /*0cb2*/ 	.byte	0xff
	.zero		1


	//   ....[189]....
        /*0cb4*/ 	.word	0x00009cc0
        /*0cb8*/ 	.word	0x00000000
        /*0cbc*/ 	.word	0x00000000
        /*0cc0*/ 	.short	0x010a
        /*0cc2*/ 	.byte	0xff
	.zero		1


	//   ....[190]....
        /*0cc4*/ 	.word	0x00009d20
        /*0cc8*/ 	.word	0x00000000
        /*0ccc*/ 	.word	0x00000000
        /*0cd0*/ 	.short	0x010a
        /*0cd2*/ 	.byte	0xff
	.zero		1


	//   ....[191]....
        /*0cd4*/ 	.word	0x00009d80
        /*0cd8*/ 	.word	0x00000000
        /*0cdc*/ 	.word	0x00000000
        /*0ce0*/ 	.short	0x010a
        /*0ce2*/ 	.byte	0xff
	.zero		1


	//   ....[192]....
        /*0ce4*/ 	.word	0x00009de0
        /*0ce8*/ 	.word	0x00000000
        /*0cec*/ 	.word	0x00000000
        /*0cf0*/ 	.short	0x010a
        /*0cf2*/ 	.byte	0xff
	.zero		1


	//   ....[193]....
        /*0cf4*/ 	.word	0x00009e40
        /*0cf8*/ 	.word	0x00000000
        /*0cfc*/ 	.word	0x00000000
        /*0d00*/ 	.short	0x010a
        /*0d02*/ 	.byte	0xff
	.zero		1


	//   ....[194]....
        /*0d04*/ 	.word	0x00009ea0
        /*0d08*/ 	.word	0x00000004
        /*0d0c*/ 	.word	0x00000258
        /*0d10*/ 	.short	0x010a
        /*0d12*/ 	.byte	0xff
	.zero		1


	//   ....[195]....
        /*0d14*/ 	.word	0x00009f00
        /*0d18*/ 	.word	0x00000004
        /*0d1c*/ 	.word	0x00000250
        /*0d20*/ 	.short	0x010a
        /*0d22*/ 	.byte	0xff
	.zero		1


	//   ....[196]....
        /*0d24*/ 	.word	0x00009f60
        /*0d28*/ 	.word	0x00000000
        /*0d2c*/ 	.word	0x00000250
        /*0d30*/ 	.short	0x010a
        /*0d32*/ 	.byte	0xff
	.zero		1


	//   ....[197]....
        /*0d34*/ 	.word	0x00009fc0
        /*0d38*/ 	.word	0x00000005
        /*0d3c*/ 	.word	0x00000270
        /*0d40*/ 	.short	0x010a
        /*0d42*/ 	.byte	0xff
	.zero		1


	//   ....[198]....
        /*0d44*/ 	.word	0x0000a020
        /*0d48*/ 	.word	0x00000000
        /*0d4c*/ 	.word	0x00000000
        /*0d50*/ 	.short	0x010a
        /*0d52*/ 	.byte	0xff
	.zero		1


	//   ....[199]....
        /*0d54*/ 	.word	0x0000a080
        /*0d58*/ 	.word	0x00000000
        /*0d5c*/ 	.word	0x00000000
        /*0d60*/ 	.short	0x010a
        /*0d62*/ 	.byte	0xff
	.zero		1


	//   ....[200]....
        /*0d64*/ 	.word	0x0000a0e0
        /*0d68*/ 	.word	0x00000000
        /*0d6c*/ 	.word	0x00000000
        /*0d70*/ 	.short	0x010a
        /*0d72*/ 	.byte	0xff
	.zero		1


	//   ....[201]....
        /*0d74*/ 	.word	0x0000a140
        /*0d78*/ 	.word	0x00000000
        /*0d7c*/ 	.word	0x00000250
        /*0d80*/ 	.short	0x010a
        /*0d82*/ 	.byte	0xff
	.zero		1


	//   ....[202]....
        /*0d84*/ 	.word	0x0000a1a0
        /*0d88*/ 	.word	0x00000000
        /*0d8c*/ 	.word	0x00000248
        /*0d90*/ 	.short	0x010a
        /*0d92*/ 	.byte	0xff
	.zero		1


	//   ....[203]....
        /*0d94*/ 	.word	0x0000a200
        /*0d98*/ 	.word	0x00000002
        /*0d9c*/ 	.word	0x00000230
        /*0da0*/ 	.short	0x010a
        /*0da2*/ 	.byte	0xff
	.zero		1


	//   ....[204]....
        /*0da4*/ 	.word	0x0000a260
        /*0da8*/ 	.word	0x00000000
        /*0dac*/ 	.word	0x00000238
        /*0db0*/ 	.short	0x010a
        /*0db2*/ 	.byte	0xff
	.zero		1


	//   ....[205]....
        /*0db4*/ 	.word	0x0000a2c0
        /*0db8*/ 	.word	0x00000000
        /*0dbc*/ 	.word	0x00000230
        /*0dc0*/ 	.short	0x010a
        /*0dc2*/ 	.byte	0xff
	.zero		1


	//   ....[206]....
        /*0dc4*/ 	.word	0x0000a320
        /*0dc8*/ 	.word	0x00000000
        /*0dcc*/ 	.word	0x00000250
        /*0dd0*/ 	.short	0x010a
        /*0dd2*/ 	.byte	0xff
	.zero		1


	//   ....[207]....
        /*0dd4*/ 	.word	0x0000a370
        /*0dd8*/ 	.word	0x00000000
        /*0ddc*/ 	.word	0x00000220
        /*0de0*/ 	.short	0x010a
        /*0de2*/ 	.byte	0xff
	.zero		1


	//   ....[208]....
        /*0de4*/ 	.word	0x0000a3c0
        /*0de8*/ 	.word	0x00000075
        /*0dec*/ 	.word	0x00000260
        /*0df0*/ 	.short	0x010a
        /*0df2*/ 	.byte	0xff
	.zero		1


	//   ....[209]....
        /*0df4*/ 	.word	0x0000a410
        /*0df8*/ 	.word	0x0000007d
        /*0dfc*/ 	.word	0x00000220
        /*0e00*/ 	.short	0x010a
        /*0e02*/ 	.byte	0xff
	.zero		1


	//----- nvinfo : EIATTR_NUM_MBARRIERS
	.align		4
.L_47:
        /*0e04*/ 	.byte	0x03, 0x38
        /*0e06*/ 	.short	0x0050


	//----- nvinfo : EIATTR_EXIT_INSTR_OFFSETS
	.align		4
        /*0e08*/ 	.byte	0x04, 0x1c
        /*0e0a*/ 	.short	(.L_49 - .L_48)


	//   ....[0]....
.L_48:
        /*0e0c*/ 	.word	0x000041e0


	//   ....[1]....
        /*0e10*/ 	.word	0x00004490


	//   ....[2]....
        /*0e14*/ 	.word	0x000044f0


	//   ....[3]....
        /*0e18*/ 	.word	0x00005190


	//   ....[4]....
        /*0e1c*/ 	.word	0x000061b0


	//   ....[5]....
        /*0e20*/ 	.word	0x000061f0


	//   ....[6]....
        /*0e24*/ 	.word	0x00009100


	//----- nvinfo : EIATTR_MAX_THREADS
	.align		4
.L_49:
        /*0e28*/ 	.byte	0x04, 0x05
        /*0e2a*/ 	.short	(.L_51 - .L_50)
.L_50:
        /*0e2c*/ 	.word	0x00000100
        /*0e30*/ 	.word	0x00000001
        /*0e34*/ 	.word	0x00000001


	//----- nvinfo : EIATTR_CRS_STACK_SIZE
	.align		4
.L_51:
        /*0e38*/ 	.byte	0x04, 0x1e
        /*0e3a*/ 	.short	(.L_53 - .L_52)
.L_52:
        /*0e3c*/ 	.word	0x00000000


	//----- nvinfo : EIATTR_CBANK_PARAM_SIZE
	.align		4
.L_53:
        /*0e40*/ 	.byte	0x03, 0x19
        /*0e42*/ 	.short	0x0900


	//----- nvinfo : EIATTR_PARAM_CBANK
	.align		4
        /*0e44*/ 	.byte	0x04, 0x0a
        /*0e46*/ 	.short	(.L_55 - .L_54)
	.align		4
.L_54:
        /*0e48*/ 	.word	index@(.nv.constant0._ZN7cutlass13device_kernelINS_4conv6kernel13ConvUniversalINS1_16ConvProblemShapeILNS1_8OperatorE0ELi3EEENS1_10collective14CollectiveConvINS1_47MainloopSm100TmaUmmaWarpSpecializedImplicitGemmILS5_0ELi34ELi3ELi1ELi2EN4cute5tupleIJNSA_1CILi1EEESD_SD_EEEEENSB_IJNSC_ILi64EEENSC_ILi128EEENSB_IJNSC_ILi32EEEEEEEEENS_12float_e4m3_tESL_NSA_8TiledMMAINSA_8MMA_AtomIJNSA_10MMA_TraitsINSA_19SM100_MMA_F8F6F4_SSEJSL_SL_fSG_SH_NSA_17integral_constantINSA_4UMMA5MajorELSS_0EEEST_NSQ_INSR_7ScaleInELSU_0EEESV_EEEEEENSA_6LayoutISE_NSB_IJNSC_ILi0EEESZ_SZ_EEEEENSB_IJNSA_10UnderscoreES12_S12_EEEEENS7_6detail27Sm100ImplicitGemmTileTraitsINSA_20SM90_TMA_LOAD_IM2COLENSA_14ComposedLayoutINSA_7SwizzleILi1ELi4ELi3EEENSA_18smem_ptr_flag_bitsILi8EEENSY_INSB_IJNSC_ILi8EEESI_EEENSB_IJSI_SD_EEEEEEEvEENS16_INSA_13SM90_TMA_LOADES1H_vEEEENS_8epilogue10collective18CollectiveEpilogueINS1M_23Sm100TmaWarpSpecializedILi2ELi2ELi32ELb0ELb0EEEJSK_NSB_IJNSY_ISG_SD_EES1R_EEESL_NSB_IJNSB_IJllllEEESD_SZ_EEESL_S1U_NS1M_6fusion15FusionCallbacksIS1Q_NS1V_17LinearCombinationISL_fSL_fLNS_15FloatRoundStyleE2EEESK_S1S_JEEENSA_5SM1004TMEM4LOAD26SM100_TMEM_LOAD_16dp32b32xES17_NS18_INS19_ILi2ELi4ELi3EEES1C_NSY_INSB_IJS1D_SG_EEENSB_IJSG_SD_EEEEEEENSA_39AutoVectorizingCopyWithAssumedAlignmentILi128EEENSA_21SM90_TMA_STORE_IM2COLES29_S2B_S2B_EEEvvEEEEvNT_6ParamsE)
        /*0e4c*/ 	.short	0x0380
        /*0e4e*/ 	.short	0x0900


	//----- nvinfo : EIATTR_SW_WAR
	.align		4
.L_55:
        /*0e50*/ 	.byte	0x04, 0x36
        /*0e52*/ 	.short	(.L_57 - .L_56)
.L_56:
        /*0e54*/ 	.word	0x00000008
.L_57:


//--------------------- .nv.callgraph             --------------------------
	.section	.nv.callgraph,"",@"SHT_CUDA_CALLGRAPH"
	.align	4
	.sectionentsize	8
	.align		4
        /*0000*/ 	.word	0x00000000
	.align		4
        /*0004*/ 	.word	0xffffffff
	.align		4
        /*0008*/ 	.word	index@(_ZN7cutlass13device_kernelINS_4conv6kernel13ConvUniversalINS1_16ConvProblemShapeILNS1_8OperatorE0ELi3EEENS1_10collective14CollectiveConvINS1_47MainloopSm100TmaUmmaWarpSpecializedImplicitGemmILS5_0ELi34ELi3ELi1ELi2EN4cute5tupleIJNSA_1CILi1EEESD_SD_EEEEENSB_IJNSC_ILi64EEENSC_ILi128EEENSB_IJNSC_ILi32EEEEEEEEENS_12float_e4m3_tESL_NSA_8TiledMMAINSA_8MMA_AtomIJNSA_10MMA_TraitsINSA_19SM100_MMA_F8F6F4_SSEJSL_SL_fSG_SH_NSA_17integral_constantINSA_4UMMA5MajorELSS_0EEEST_NSQ_INSR_7ScaleInELSU_0EEESV_EEEEEENSA_6LayoutISE_NSB_IJNSC_ILi0EEESZ_SZ_EEEEENSB_IJNSA_10UnderscoreES12_S12_EEEEENS7_6detail27Sm100ImplicitGemmTileTraitsINSA_20SM90_TMA_LOAD_IM2COLENSA_14ComposedLayoutINSA_7SwizzleILi1ELi4ELi3EEENSA_18smem_ptr_flag_bitsILi8EEENSY_INSB_IJNSC_ILi8EEESI_EEENSB_IJSI_SD_EEEEEEEvEENS16_INSA_13SM90_TMA_LOADES1H_vEEEENS_8epilogue10collective18CollectiveEpilogueINS1M_23Sm100TmaWarpSpecializedILi2ELi2ELi32ELb0ELb0EEEJSK_NSB_IJNSY_ISG_SD_EES1R_EEESL_NSB_IJNSB_IJllllEEESD_SZ_EEESL_S1U_NS1M_6fusion15FusionCallbacksIS1Q_NS1V_17LinearCombinationISL_fSL_fLNS_15FloatRoundStyleE2EEESK_S1S_JEEENSA_5SM1004TMEM4LOAD26SM100_TMEM_LOAD_16dp32b32xES17_NS18_INS19_ILi2ELi4ELi3EEES1C_NSY_INSB_IJS1D_SG_EEENSB_IJSG_SD_EEEEEEENSA_39AutoVectorizingCopyWithAssumedAlignmentILi128EEENSA_21SM90_TMA_STORE_IM2COLES29_S2B_S2B_EEEvvEEEEvNT_6ParamsE)
	.align		4
        /*000c*/ 	.word	index@(__assertfail)
	.align		4
        /*0010*/ 	.word	0x00000000
	.align		4
        /*0014*/ 	.word	0xfffffffe
	.align		4
        /*0018*/ 	.word	0x00000000
	.align		4
        /*001c*/ 	.word	0xfffffffd
	.align		4
        /*0020*/ 	.word	0x00000000
	.align		4
        /*0024*/ 	.word	0xfffffffc


//--------------------- .nv.constant4             --------------------------
	.section	.nv.constant4,"a",@progbits
	.align	8
	.align		8
.nv.constant4:
        /*0000*/ 	.dword	__assertfail
	.align		8
        /*0008*/ 	.dword	__unnamed_1
	.align		8
        /*0010*/ 	.dword	__unnamed_2
	.align		8
        /*0018*/ 	.dword	_ZN39_INTERNAL_3c384ac6_4_k_cu_96427b60_31564cuda3std3__45__cpo5beginE
	.align		8
        /*0020*/ 	.dword	_ZN39_INTERNAL_3c384ac6_4_k_cu_96427b60_31564cuda3std3__45__cpo3endE
	.align		8
        /*0028*/ 	.dword	_ZN39_INTERNAL_3c384ac6_4_k_cu_96427b60_31564cuda3std3__45__cpo6cbeginE
	.align		8
        /*0030*/ 	.dword	_ZN39_INTERNAL_3c384ac6_4_k_cu_96427b60_31564cuda3std3__45__cpo4cendE
	.align		8
        /*0038*/ 	.dword	_ZN39_INTERNAL_3c384ac6_4_k_cu_96427b60_31564cuda3std3__441_GLOBAL__N__3c384ac6_4_k_cu_96427b60_31566ignoreE
	.align		8
        /*0040*/ 	.dword	_ZN39_INTERNAL_3c384ac6_4_k_cu_96427b60_31564cuda3std3__419piecewise_constructE
	.align		8
        /*0048*/ 	.dword	_ZN39_INTERNAL_3c384ac6_4_k_cu_96427b60_31564cuda3std3__48in_placeE
	.align		8
        /*0050*/ 	.dword	_ZN39_INTERNAL_3c384ac6_4_k_cu_96427b60_31564cuda3std6ranges3__45__cpo4swapE
	.align		8
        /*0058*/ 	.dword	_ZN39_INTERNAL_3c384ac6_4_k_cu_96427b60_31564cuda3std6ranges3__45__cpo9iter_moveE
	.align		8
        /*0060*/ 	.dword	_ZN39_INTERNAL_3c384ac6_4_k_cu_96427b60_31564cute7productE
	.align		8
        /*0068*/ 	.dword	_ZN39_INTERNAL_3c384ac6_4_k_cu_96427b60_31564cute1_E
	.align		8
        /*0070*/ 	.dword	$str$27
	.align		8
        /*0078*/ 	.dword	$str$28
	.align		8
        /*0080*/ 	.dword	$str$29
	.align		8
        /*0088*/ 	.dword	$str$30


//--------------------- .text._ZN7cutlass13device_kernelINS_4conv6kernel13ConvUniversalINS1_16ConvProblemShapeILNS1_8OperatorE0ELi3EEENS1_10collective14CollectiveConvINS1_47MainloopSm100TmaUmmaWarpSpecializedImplicitGemmILS5_0ELi34ELi3ELi1ELi2EN4cute5tupleIJNSA_1CILi1EEESD_SD_EEEEENSB_IJNSC_ILi64EEENSC_ILi128EEENSB_IJNSC_ILi32EEEEEEEEENS_12float_e4m3_tESL_NSA_8TiledMMAINSA_8MMA_AtomIJNSA_10MMA_TraitsINSA_19SM100_MMA_F8F6F4_SSEJSL_SL_fSG_SH_NSA_17integral_constantINSA_4UMMA5MajorELSS_0EEEST_NSQ_INSR_7ScaleInELSU_0EEESV_EEEEEENSA_6LayoutISE_NSB_IJNSC_ILi0EEESZ_SZ_EEEEENSB_IJNSA_10UnderscoreES12_S12_EEEEENS7_6detail27Sm100ImplicitGemmTileTraitsINSA_20SM90_TMA_LOAD_IM2COLENSA_14ComposedLayoutINSA_7SwizzleILi1ELi4ELi3EEENSA_18smem_ptr_flag_bitsILi8EEENSY_INSB_IJNSC_ILi8EEESI_EEENSB_IJSI_SD_EEEEEEEvEENS16_INSA_13SM90_TMA_LOADES1H_vEEEENS_8epilogue10collective18CollectiveEpilogueINS1M_23Sm100TmaWarpSpecializedILi2ELi2ELi32ELb0ELb0EEEJSK_NSB_IJNSY_ISG_SD_EES1R_EEESL_NSB_IJNSB_IJllllEEESD_SZ_EEESL_S1U_NS1M_6fusion15FusionCallbacksIS1Q_NS1V_17LinearCombinationISL_fSL_fLNS_15FloatRoundStyleE2EEESK_S1S_JEEENSA_5SM1004TMEM4LOAD26SM100_TMEM_LOAD_16dp32b32xES17_NS18_INS19_ILi2ELi4ELi3EEES1C_NSY_INSB_IJS1D_SG_EEENSB_IJSG_SD_EEEEEEENSA_39AutoVectorizingCopyWithAssumedAlignmentILi128EEENSA_21SM90_TMA_STORE_IM2COLES29_S2B_S2B_EEEvvEEEEvNT_6ParamsE --------------------------
	.section	.text._ZN7cutlass13device_kernelINS_4conv6kernel13ConvUniversalINS1_16ConvProblemShapeILNS1_8OperatorE0ELi3EEENS1_10collective14CollectiveConvINS1_47MainloopSm100TmaUmmaWarpSpecializedImplicitGemmILS5_0ELi34ELi3ELi1ELi2EN4cute5tupleIJNSA_1CILi1EEESD_SD_EEEEENSB_IJNSC_ILi64EEENSC_ILi128EEENSB_IJNSC_ILi32EEEEEEEEENS_12float_e4m3_tESL_NSA_8TiledMMAINSA_8MMA_AtomIJNSA_10MMA_TraitsINSA_19SM100_MMA_F8F6F4_SSEJSL_SL_fSG_SH_NSA_17integral_constantINSA_4UMMA5MajorELSS_0EEEST_NSQ_INSR_7ScaleInELSU_0EEESV_EEEEEENSA_6LayoutISE_NSB_IJNSC_ILi0EEESZ_SZ_EEEEENSB_IJNSA_10UnderscoreES12_S12_EEEEENS7_6detail27Sm100ImplicitGemmTileTraitsINSA_20SM90_TMA_LOAD_IM2COLENSA_14ComposedLayoutINSA_7SwizzleILi1ELi4ELi3EEENSA_18smem_ptr_flag_bitsILi8EEENSY_INSB_IJNSC_ILi8EEESI_EEENSB_IJSI_SD_EEEEEEEvEENS16_INSA_13SM90_TMA_LOADES1H_vEEEENS_8epilogue10collective18CollectiveEpilogueINS1M_23Sm100TmaWarpSpecializedILi2ELi2ELi32ELb0ELb0EEEJSK_NSB_IJNSY_ISG_SD_EES1R_EEESL_NSB_IJNSB_IJllllEEESD_SZ_EEESL_S1U_NS1M_6fusion15FusionCallbacksIS1Q_NS1V_17LinearCombinationISL_fSL_fLNS_15FloatRoundStyleE2EEESK_S1S_JEEENSA_5SM1004TMEM4LOAD26SM100_TMEM_LOAD_16dp32b32xES17_NS18_INS19_ILi2ELi4ELi3EEES1C_NSY_INSB_IJS1D_SG_EEENSB_IJSG_SD_EEEEEEENSA_39AutoVectorizingCopyWithAssumedAlignmentILi128EEENSA_21SM90_TMA_STORE_IM2COLES29_S2B_S2B_EEEvvEEEEvNT_6ParamsE,"ax",@progbits
	.align	128
.text._ZN7cutlass13device_kernelINS_4conv6kernel13ConvUniversalINS1_16ConvProblemShapeILNS1_8OperatorE0ELi3EEENS1_10collective14CollectiveConvINS1_47MainloopSm100TmaUmmaWarpSpecializedImplicitGemmILS5_0ELi34ELi3ELi1ELi2EN4cute5tupleIJNSA_1CILi1EEESD_SD_EEEEENSB_IJNSC_ILi64EEENSC_ILi128EEENSB_IJNSC_ILi32EEEEEEEEENS_12float_e4m3_tESL_NSA_8TiledMMAINSA_8MMA_AtomIJNSA_10MMA_TraitsINSA_19SM100_MMA_F8F6F4_SSEJSL_SL_fSG_SH_NSA_17integral_constantINSA_4UMMA5MajorELSS_0EEEST_NSQ_INSR_7ScaleInELSU_0EEESV_EEEEEENSA_6LayoutISE_NSB_IJNSC_ILi0EEESZ_SZ_EEEEENSB_IJNSA_10UnderscoreES12_S12_EEEEENS7_6detail27Sm100ImplicitGemmTileTraitsINSA_20SM90_TMA_LOAD_IM2COLENSA_14ComposedLayoutINSA_7SwizzleILi1ELi4ELi3EEENSA_18smem_ptr_flag_bitsILi8EEENSY_INSB_IJNSC_ILi8EEESI_EEENSB_IJSI_SD_EEEEEEEvEENS16_INSA_13SM90_TMA_LOADES1H_vEEEENS_8epilogue10collective18CollectiveEpilogueINS1M_23Sm100TmaWarpSpecializedILi2ELi2ELi32ELb0ELb0EEEJSK_NSB_IJNSY_ISG_SD_EES1R_EEESL_NSB_IJNSB_IJllllEEESD_SZ_EEESL_S1U_NS1M_6fusion15FusionCallbacksIS1Q_NS1V_17LinearCombinationISL_fSL_fLNS_15FloatRoundStyleE2EEESK_S1S_JEEENSA_5SM1004TMEM4LOAD26SM100_TMEM_LOAD_16dp32b32xES17_NS18_INS19_ILi2ELi4ELi3EEES1C_NSY_INSB_IJS1D_SG_EEENSB_IJSG_SD_EEEEEEENSA_39AutoVectorizingCopyWithAssumedAlignmentILi128EEENSA_21SM90_TMA_STORE_IM2COLES29_S2B_S2B_EEEvvEEEEvNT_6ParamsE:
        .type           _ZN7cutlass13device_kernelINS_4conv6kernel13ConvUniversalINS1_16ConvProblemShapeILNS1_8OperatorE0ELi3EEENS1_10collective14CollectiveConvINS1_47MainloopSm100TmaUmmaWarpSpecializedImplicitGemmILS5_0ELi34ELi3ELi1ELi2EN4cute5tupleIJNSA_1CILi1EEESD_SD_EEEEENSB_IJNSC_ILi64EEENSC_ILi128EEENSB_IJNSC_ILi32EEEEEEEEENS_12float_e4m3_tESL_NSA_8TiledMMAINSA_8MMA_AtomIJNSA_10MMA_TraitsINSA_19SM100_MMA_F8F6F4_SSEJSL_SL_fSG_SH_NSA_17integral_constantINSA_4UMMA5MajorELSS_0EEEST_NSQ_INSR_7ScaleInELSU_0EEESV_EEEEEENSA_6LayoutISE_NSB_IJNSC_ILi0EEESZ_SZ_EEEEENSB_IJNSA_10UnderscoreES12_S12_EEEEENS7_6detail27Sm100ImplicitGemmTileTraitsINSA_20SM90_TMA_LOAD_IM2COLENSA_14ComposedLayoutINSA_7SwizzleILi1ELi4ELi3EEENSA_18smem_ptr_flag_bitsILi8EEENSY_INSB_IJNSC_ILi8EEESI_EEENSB_IJSI_SD_EEEEEEEvEENS16_INSA_13SM90_TMA_LOADES1H_vEEEENS_8epilogue10collective18CollectiveEpilogueINS1M_23Sm100TmaWarpSpecializedILi2ELi2ELi32ELb0ELb0EEEJSK_NSB_IJNSY_ISG_SD_EES1R_EEESL_NSB_IJNSB_IJllllEEESD_SZ_EEESL_S1U_NS1M_6fusion15FusionCallbacksIS1Q_NS1V_17LinearCombinationISL_fSL_fLNS_15FloatRoundStyleE2EEESK_S1S_JEEENSA_5SM1004TMEM4LOAD26SM100_TMEM_LOAD_16dp32b32xES17_NS18_INS19_ILi2ELi4ELi3EEES1C_NSY_INSB_IJS1D_SG_EEENSB_IJSG_SD_EEEEEEENSA_39AutoVectorizingCopyWithAssumedAlignmentILi128EEENSA_21SM90_TMA_STORE_IM2COLES29_S2B_S2B_EEEvvEEEEvNT_6ParamsE,@function
        .size           _ZN7cutlass13device_kernelINS_4conv6kernel13ConvUniversalINS1_16ConvProblemShapeILNS1_8OperatorE0ELi3EEENS1_10collective14CollectiveConvINS1_47MainloopSm100TmaUmmaWarpSpecializedImplicitGemmILS5_0ELi34ELi3ELi1ELi2EN4cute5tupleIJNSA_1CILi1EEESD_SD_EEEEENSB_IJNSC_ILi64EEENSC_ILi128EEENSB_IJNSC_ILi32EEEEEEEEENS_12float_e4m3_tESL_NSA_8TiledMMAINSA_8MMA_AtomIJNSA_10MMA_TraitsINSA_19SM100_MMA_F8F6F4_SSEJSL_SL_fSG_SH_NSA_17integral_constantINSA_4UMMA5MajorELSS_0EEEST_NSQ_INSR_7ScaleInELSU_0EEESV_EEEEEENSA_6LayoutISE_NSB_IJNSC_ILi0EEESZ_SZ_EEEEENSB_IJNSA_10UnderscoreES12_S12_EEEEENS7_6detail27Sm100ImplicitGemmTileTraitsINSA_20SM90_TMA_LOAD_IM2COLENSA_14ComposedLayoutINSA_7SwizzleILi1ELi4ELi3EEENSA_18smem_ptr_flag_bitsILi8EEENSY_INSB_IJNSC_ILi8EEESI_EEENSB_IJSI_SD_EEEEEEEvEENS16_INSA_13SM90_TMA_LOADES1H_vEEEENS_8epilogue10collective18CollectiveEpilogueINS1M_23Sm100TmaWarpSpecializedILi2ELi2ELi32ELb0ELb0EEEJSK_NSB_IJNSY_ISG_SD_EES1R_EEESL_NSB_IJNSB_IJllllEEESD_SZ_EEESL_S1U_NS1M_6fusion15FusionCallbacksIS1Q_NS1V_17LinearCombinationISL_fSL_fLNS_15FloatRoundStyleE2EEESK_S1S_JEEENSA_5SM1004TMEM4LOAD26SM100_TMEM_LOAD_16dp32b32xES17_NS18_INS19_ILi2ELi4ELi3EEES1C_NSY_INSB_IJS1D_SG_EEENSB_IJSG_SD_EEEEEEENSA_39AutoVectorizingCopyWithAssumedAlignmentILi128EEENSA_21SM90_TMA_STORE_IM2COLES29_S2B_S2B_EEEvvEEEEvNT_6ParamsE,(.L_x_224 - _ZN7cutlass13device_kernelINS_4conv6kernel13ConvUniversalINS1_16ConvProblemShapeILNS1_8OperatorE0ELi3EEENS1_10collective14CollectiveConvINS1_47MainloopSm100TmaUmmaWarpSpecializedImplicitGemmILS5_0ELi34ELi3ELi1ELi2EN4cute5tupleIJNSA_1CILi1EEESD_SD_EEEEENSB_IJNSC_ILi64EEENSC_ILi128EEENSB_IJNSC_ILi32EEEEEEEEENS_12float_e4m3_tESL_NSA_8TiledMMAINSA_8MMA_AtomIJNSA_10MMA_TraitsINSA_19SM100_MMA_F8F6F4_SSEJSL_SL_fSG_SH_NSA_17integral_constantINSA_4UMMA5MajorELSS_0EEEST_NSQ_INSR_7ScaleInELSU_0EEESV_EEEEEENSA_6LayoutISE_NSB_IJNSC_ILi0EEESZ_SZ_EEEEENSB_IJNSA_10UnderscoreES12_S12_EEEEENS7_6detail27Sm100ImplicitGemmTileTraitsINSA_20SM90_TMA_LOAD_IM2COLENSA_14ComposedLayoutINSA_7SwizzleILi1ELi4ELi3EEENSA_18smem_ptr_flag_bitsILi8EEENSY_INSB_IJNSC_ILi8EEESI_EEENSB_IJSI_SD_EEEEEEEvEENS16_INSA_13SM90_TMA_LOADES1H_vEEEENS_8epilogue10collective18CollectiveEpilogueINS1M_23Sm100TmaWarpSpecializedILi2ELi2ELi32ELb0ELb0EEEJSK_NSB_IJNSY_ISG_SD_EES1R_EEESL_NSB_IJNSB_IJllllEEESD_SZ_EEESL_S1U_NS1M_6fusion15FusionCallbacksIS1Q_NS1V_17LinearCombinationISL_fSL_fLNS_15FloatRoundStyleE2EEESK_S1S_JEEENSA_5SM1004TMEM4LOAD26SM100_TMEM_LOAD_16dp32b32xES17_NS18_INS19_ILi2ELi4ELi3EEES1C_NSY_INSB_IJS1D_SG_EEENSB_IJSG_SD_EEEEEEENSA_39AutoVectorizingCopyWithAssumedAlignmentILi128EEENSA_21SM90_TMA_STORE_IM2COLES29_S2B_S2B_EEEvvEEEEvNT_6ParamsE)
        .other          _ZN7cutlass13device_kernelINS_4conv6kernel13ConvUniversalINS1_16ConvProblemShapeILNS1_8OperatorE0ELi3EEENS1_10collective14CollectiveConvINS1_47MainloopSm100TmaUmmaWarpSpecializedImplicitGemmILS5_0ELi34ELi3ELi1ELi2EN4cute5tupleIJNSA_1CILi1EEESD_SD_EEEEENSB_IJNSC_ILi64EEENSC_ILi128EEENSB_IJNSC_ILi32EEEEEEEEENS_12float_e4m3_tESL_NSA_8TiledMMAINSA_8MMA_AtomIJNSA_10MMA_TraitsINSA_19SM100_MMA_F8F6F4_SSEJSL_SL_fSG_SH_NSA_17integral_constantINSA_4UMMA5MajorELSS_0EEEST_NSQ_INSR_7ScaleInELSU_0EEESV_EEEEEENSA_6LayoutISE_NSB_IJNSC_ILi0EEESZ_SZ_EEEEENSB_IJNSA_10UnderscoreES12_S12_EEEEENS7_6detail27Sm100ImplicitGemmTileTraitsINSA_20SM90_TMA_LOAD_IM2COLENSA_14ComposedLayoutINSA_7SwizzleILi1ELi4ELi3EEENSA_18smem_ptr_flag_bitsILi8EEENSY_INSB_IJNSC_ILi8EEESI_EEENSB_IJSI_SD_EEEEEEEvEENS16_INSA_13SM90_TMA_LOADES1H_vEEEENS_8epilogue10collective18CollectiveEpilogueINS1M_23Sm100TmaWarpSpecializedILi2ELi2ELi32ELb0ELb0EEEJSK_NSB_IJNSY_ISG_SD_EES1R_EEESL_NSB_IJNSB_IJllllEEESD_SZ_EEESL_S1U_NS1M_6fusion15FusionCallbacksIS1Q_NS1V_17LinearCombinationISL_fSL_fLNS_15FloatRoundStyleE2EEESK_S1S_JEEENSA_5SM1004TMEM4LOAD26SM100_TMEM_LOAD_16dp32b32xES17_NS18_INS19_ILi2ELi4ELi3EEES1C_NSY_INSB_IJS1D_SG_EEENSB_IJSG_SD_EEEEEEENSA_39AutoVectorizingCopyWithAssumedAlignmentILi128EEENSA_21SM90_TMA_STORE_IM2COLES29_S2B_S2B_EEEvvEEEEvNT_6ParamsE,@"STO_CUDA_ENTRY STV_DEFAULT"
_ZN7cutlass13device_kernelINS_4conv6kernel13ConvUniversalINS1_16ConvProblemShapeILNS1_8OperatorE0ELi3EEENS1_10collective14CollectiveConvINS1_47MainloopSm100TmaUmmaWarpSpecializedImplicitGemmILS5_0ELi34ELi3ELi1ELi2EN4cute5tupleIJNSA_1CILi1EEESD_SD_EEEEENSB_IJNSC_ILi64EEENSC_ILi128EEENSB_IJNSC_ILi32EEEEEEEEENS_12float_e4m3_tESL_NSA_8TiledMMAINSA_8MMA_AtomIJNSA_10MMA_TraitsINSA_19SM100_MMA_F8F6F4_SSEJSL_SL_fSG_SH_NSA_17integral_constantINSA_4UMMA5MajorELSS_0EEEST_NSQ_INSR_7ScaleInELSU_0EEESV_EEEEEENSA_6LayoutISE_NSB_IJNSC_ILi0EEESZ_SZ_EEEEENSB_IJNSA_10UnderscoreES12_S12_EEEEENS7_6detail27Sm100ImplicitGemmTileTraitsINSA_20SM90_TMA_LOAD_IM2COLENSA_14ComposedLayoutINSA_7SwizzleILi1ELi4ELi3EEENSA_18smem_ptr_flag_bitsILi8EEENSY_INSB_IJNSC_ILi8EEESI_EEENSB_IJSI_SD_EEEEEEEvEENS16_INSA_13SM90_TMA_LOADES1H_vEEEENS_8epilogue10collective18CollectiveEpilogueINS1M_23Sm100TmaWarpSpecializedILi2ELi2ELi32ELb0ELb0EEEJSK_NSB_IJNSY_ISG_SD_EES1R_EEESL_NSB_IJNSB_IJllllEEESD_SZ_EEESL_S1U_NS1M_6fusion15FusionCallbacksIS1Q_NS1V_17LinearCombinationISL_fSL_fLNS_15FloatRoundStyleE2EEESK_S1S_JEEENSA_5SM1004TMEM4LOAD26SM100_TMEM_LOAD_16dp32b32xES17_NS18_INS19_ILi2ELi4ELi3EEES1C_NSY_INSB_IJS1D_SG_EEENSB_IJSG_SD_EEEEEEENSA_39AutoVectorizingCopyWithAssumedAlignmentILi128EEENSA_21SM90_TMA_STORE_IM2COLES29_S2B_S2B_EEEvvEEEEvNT_6ParamsE:
[----:B------:R-:W1:Y:S01]  /*0000*/  LDC R1, c[0x0][0x37c] ;  /* 0x0000df00ff017b82 */ /* 0x000e620000000800 */
[----:B------:R-:W2:Y:S01]  /*0010*/  S2R R92, SR_TID.X ;  /* 0x00000000005c7919 */ /* 0x000ea20000002100 */
[----:B------:R-:W3:Y:S01]  /*0020*/  LDCU.64 UR8, c[0x0][0x990] ;  /* 0x00013200ff0877ac */ /* 0x000ee20008000a00 */
[----:B-1----:R-:W-:Y:S01]  /*0030*/  VIADD R1, R1, 0xfffffff8 ;  /* 0xfffffff801017836 */ /* 0x002fe20000000000 */
[----:B------:R-:W-:Y:S02]  /*0040*/  PRMT R94, RZ, 0x7610, R94 ;  /* 0x00007610ff5e7816 */ /* 0x000fe4000000005e */
[----:B------:R-:W-:Y:S01]  /*0050*/  ELECT P3, URZ, PT ;  /* 0x0000000000ff782f */ /* 0x000fe20003860000 */
[----:B---3--:R-:W-:-:S04]  /*0060*/  UISETP.NE.U32.AND UP0, UPT, UR8, URZ, UPT ;  /* 0x000000ff0800728c */ /* 0x008fc8000bf05070 */
[----:B------:R-:W-:Y:S01]  /*0070*/  UISETP.NE.AND.EX UP0, UPT, UR9, URZ, UPT, UP0 ;  /* 0x000000ff0900728c */ /* 0x000fe2000bf05300 */
[----:B--2---:R-:W-:-:S05]  /*0080*/  SHF.R.U32.HI R95, RZ, 0x5, R92 ;  /* 0x00000005ff5f7819 */ /* 0x004fca000001165c */
[----:B------:R-:W1:Y:S02]  /*0090*/  SHFL.IDX PT, R0, R95, RZ, 0x1f ;  /* 0x00001fff5f007589 */ /* 0x000e6400000e0000 */
[----:B-1----:R-:W-:Y:S01]  /*00a0*/  R2UR UR18, R0 ;  /* 0x00000000001272ca */ /* 0x002fe200000e0000 */
[----:B------:R-:W-:-:S14]  /*00b0*/  BRA.U UP0, `(.L_x_0) ;  /* 0x0000000100307547 */ /* 0x000fdc000b800000 */
[----:B------:R-:W1:Y:S02]  /*00c0*/  LDCU.64 UR4, c[0x0][0x988] ;  /* 0x00013100ff0477ac */ /* 0x000e640008000a00 */
[----:B-1----:R-:W-:-:S04]  /*00d0*/  UISETP.NE.U32.AND UP0, UPT, UR4, URZ, UPT ;  /* 0x000000ff0400728c */ /* 0x002fc8000bf05070 */
[----:B------:R-:W-:-:S09]  /*00e0*/  UISETP.NE.AND.EX UP0, UPT, UR5, URZ, UPT, UP0 ;  /* 0x000000ff0500728c */ /* 0x000fd2000bf05300 */
[----:B------:R-:W-:Y:S05]  /*00f0*/  BRA.U !UP0, `(.L_x_1) ;  /* 0x0000000108147547 */ /* 0x000fea000b800000 */
[----:B------:R-:W1:Y:S01]  /*0100*/  LDC.64 R2, c[0x0][0x988] ;  /* 0x00026200ff027b82 */ /* 0x000e620000000a00 */
[----:B------:R-:W1:Y:S02]  /*0110*/  LDCU.64 UR4, c[0x0][0x358] ;  /* 0x00006b00ff0477ac */ /* 0x000e640008000a00 */
[----:B-1----:R1:W5:Y:S01]  /*0120*/  LDG.E R41, desc[UR4][R2.64] ;  /* 0x0000000402297981 */ /* 0x002362000c1e1900 */
[----:B------:R-:W-:Y:S01]  /*0130*/  HFMA2 R94, -RZ, RZ, 0, 5.9604644775390625e-08 ;  /* 0x00000001ff5e7431 */ /* 0x000fe200000001ff */
[----:B------:R-:W-:Y:S05]  /*0140*/  BRA `(.L_x_0) ;  /* 0x00000000000c7947 */ /* 0x000fea0003800000 */
.L_x_1:
[----:B------:R-:W1:Y:S01]  /*0150*/  LDCU UR4, c[0x0][0x980] ;  /* 0x00013000ff0477ac */ /* 0x000e620008000800 */
[----:B------:R-:W-:Y:S01]  /*0160*/  HFMA2 R94, -RZ, RZ, 0, 5.9604644775390625e-08 ;  /* 0x00000001ff5e7431 */ /* 0x000fe200000001ff */
[----:B-1----:R-:W-:-:S07]  /*0170*/  MOV R41, UR4 ;  /* 0x0000000400297c02 */ /* 0x002fce0008000f00 */
.L_x_0:
[----:B------:R-:W2:Y:S02]  /*0180*/  LDCU.64 UR4, c[0x0][0x9b0] ;  /* 0x00013600ff0477ac */ /* 0x000ea40008000a00 */
[----:B--2---:R-:W-:-:S04]  /*0190*/  UISETP.NE.U32.AND UP0, UPT, UR4, URZ, UPT ;  /* 0x000000ff0400728c */ /* 0x004fc8000bf05070 */
[----:B------:R-:W-:-:S09]  /*01a0*/  UISETP.NE.AND.EX UP0, UPT, UR5, URZ, UPT, UP0 ;  /* 0x000000ff0500728c */ /* 0x000fd2000bf05300 */
[----:B------:R-:W-:Y:S05]  /*01b0*/  BRA.U UP0, `(.L_x_2) ;  /* 0x0000000100287547 */ /* 0x000fea000b800000 */
[----:B------:R-:W2:Y:S02]  /*01c0*/  LDCU.64 UR4, c[0x0][0x9a8] ;  /* 0x00013500ff0477ac */ /* 0x000ea40008000a00 */
[----:B--2---:R-:W-:-:S04]  /*01d0*/  UISETP.NE.U32.AND UP0, UPT, UR4, URZ, UPT ;  /* 0x000000ff0400728c */ /* 0x004fc8000bf05070 */
[----:B------:R-:W-:-:S09]  /*01e0*/  UISETP.NE.AND.EX UP0, UPT, UR5, URZ, UPT, UP0 ;  /* 0x000000ff0500728c */ /* 0x000fd2000bf05300 */
[----:B------:R-:W-:Y:S05]  /*01f0*/  BRA.U !UP0, `(.L_x_3) ;  /* 0x0000000108107547 */ /* 0x000fea000b800000 */
[----:B------:R-:W2:Y:S01]  /*0200*/  LDC.64 R38, c[0x0][0x9a8] ;  /* 0x00026a00ff267b82 */ /* 0x000ea20000000a00 */
[----:B------:R-:W2:Y:S02]  /*0210*/  LDCU.64 UR4, c[0x0][0x358] ;  /* 0x00006b00ff0477ac */ /* 0x000ea40008000a00 */
[----:B--2---:R2:W5:Y:S01]  /*0220*/  LDG.E R38, desc[UR4][R38.64] ;  /* 0x0000000426267981 */ /* 0x004562000c1e1900 */
[----:B------:R-:W-:Y:S05]  /*0230*/  BRA `(.L_x_2) ;  /* 0x0000000000087947 */ /* 0x000fea0003800000 */
.L_x_3:
[----:B------:R-:W2:Y:S02]  /*0240*/  LDCU UR4, c[0x0][0x9a0] ;  /* 0x00013400ff0477ac */ /* 0x000ea40008000800 */
[----:B--2---:R-:W-:Y:S02]  /*0250*/  MOV R38, UR4 ;  /* 0x0000000400267c02 */ /* 0x004fe40008000f00 */
.L_x_2:
[----:B------:R-:W-:Y:S01]  /*0260*/  IMAD.U32 R0, RZ, RZ, UR18 ;  /* 0x00000012ff007e24 */ /* 0x000fe2000f8e00ff */
[----:B------:R-:W-:Y:S04]  /*0270*/  BSSY.RECONVERGENT B0, `(.L_x_4) ;  /* 0x000000c000007945 */ /* 0x000fe80003800200 */
[C---:B------:R-:W-:Y:S02]  /*0280*/  ISETP.NE.OR P1, PT, R0.reuse, 0x1, !P3 ;  /* 0x000000010000780c */ /* 0x040fe40005f25670 */
[----:B------:R-:W-:-:S11]  /*0290*/  ISETP.NE.OR P0, PT, R0, 0x3, !P3 ;  /* 0x000000030000780c */ /* 0x000fd60005f05670 */
[----:B------:R-:W-:Y:S05]  /*02a0*/  @P1 BRA `(.L_x_5) ;  /* 0x0000000000201947 */ /* 0x000fea0003800000 */
[----:B------:R-:W3:Y:S02]  /*02b0*/  LDCU.64 UR4, c[0x0][0x348] ;  /* 0x00006900ff0477ac */ /* 0x000ee40008000a00 */
[----:B---3--:R-:W-:Y:S02]  /*02c0*/  UIADD3 UR6, UP1, UPT, UR4, 0x80, URZ ;  /* 0x0000008004067890 */ /* 0x008fe4000ff3e0ff */
[----:B------:R-:W-:Y:S02]  /*02d0*/  UIADD3 UR4, UP0, UPT, UR4, 0x200, URZ ;  /* 0x0000020004047890 */ /* 0x000fe4000ff1e0ff */
[----:B------:R-:W-:Y:S02]  /*02e0*/  UIADD3.X UR7, UPT, UPT, URZ, UR5, URZ, UP1, !UPT ;  /* 0x00000005ff077290 */ /* 0x000fe40008ffe4ff */
[----:B------:R-:W-:-:S07]  /*02f0*/  UIADD3.X UR5, UPT, UPT, URZ, UR5, URZ, UP0, !UPT ;  /* 0x00000005ff057290 */ /* 0x000fce00087fe4ff */
[----:B------:R3:W-:Y:S02]  /*0300*/  UTMACCTL.PF [UR6] ;  /* 0x00000000060079b9 */ /* 0x0007e40008040000 */
[----:B------:R3:W-:Y:S02]  /*0310*/  UTMACCTL.PF [UR4] ;  /* 0x00000000040079b9 */ /* 0x0007e40008040000 */
[----:B---3--:R-:W-:Y:S01]  /*0320*/  NOP ;  /* 0x0000000000007918 */ /* 0x008fe20000000000 */
.L_x_5:
[----:B------:R-:W-:Y:S05]  /*0330*/  BSYNC.RECONVERGENT B0 ;  /* 0x0000000000007941 */ /* 0x000fea0003800200 */
.L_x_4:
[----:B------:R-:W-:Y:S04]  /*0340*/  BSSY.RECONVERGENT B0, `(.L_x_6) ;  /* 0x000000a000007945 */ /* 0x000fe80003800200 */
        /* <DEDUP_REMOVED lines=9> */
.L_x_7:
[----:B------:R-:W-:Y:S05]  /*03e0*/  BSYNC.RECONVERGENT B0 ;  /* 0x0000000000007941 */ /* 0x000fea0003800200 */
.L_x_6:
[----:B------:R-:W3:Y:S01]  /*03f0*/  LDCU.64 UR4, c[0x0][0x988] ;  /* 0x00013100ff0477ac */ /* 0x000ee20008000a00 */
[----:B------:R-:W-:Y:S02]  /*0400*/  UISETP.EQ.U32.AND UP2, UPT, UR8, URZ, UPT ;  /* 0x000000ff0800728c */ /* 0x000fe4000bf42070 */
[----:B------:R-:W-:Y:S02]  /*0410*/  UPLOP3.LUT UP3, UPT, UPT, UPT, UPT, 0x80, 0x8 ;  /* 0x000000000008789c */ /* 0x000fe40003f6f070 */
[----:B---3--:R-:W-:-:S04]  /*0420*/  UISETP.NE.U32.AND UP0, UPT, UR4, URZ, UPT ;  /* 0x000000ff0400728c */ /* 0x008fc8000bf05070 */
[----:B------:R-:W-:-:S04]  /*0430*/  UISETP.NE.AND.EX UP1, UPT, UR5, URZ, UPT, UP0 ;  /* 0x000000ff0500728c */ /* 0x000fc8000bf25300 */
[----:B------:R-:W-:-:S04]  /*0440*/  UISETP.EQ.OR.EX UP4, UPT, UR9, URZ, !UP1, UP2 ;  /* 0x000000ff0900728c */ /* 0x000fc8000cf82720 */
[----:B------:R-:W-:-:S06]  /*0450*/  UP2UR UR4, UPR, URZ, 0x10 ;  /* 0x00000010ff047883 */ /* 0x000fcc0008000000 */
[----:B------:R-:W-:Y:S01]  /*0460*/  MOV R105, UR4 ;  /* 0x0000000400697c02 */ /* 0x000fe20008000f00 */
[----:B------:R-:W-:Y:S06]  /*0470*/  BRA.U !UP4, `(.L_x_8) ;  /* 0x000000010c207547 */ /* 0x000fec000b800000 */
[----:B------:R-:W-:Y:S01]  /*0480*/  UISETP.NE.U32.AND UP2, UPT, UR8, URZ, UPT ;  /* 0x000000ff0800728c */ /* 0x000fe2000bf45070 */
[----:B-----5:R-:W-:Y:S01]  /*0490*/  FSETP.NEU.AND P0, PT, R41, RZ, PT ;  /* 0x000000ff2900720b */ /* 0x020fe20003f0d000 */
[----:B------:R-:W-:Y:S02]  /*04a0*/  USEL UR4, URZ, 0xffffffff, UP1 ;  /* 0xffffffffff047887 */ /* 0x000fe40008800000 */
[----:B------:R-:W-:-:S10]  /*04b0*/  UISETP.NE.AND.EX UP2, UPT, UR9, URZ, UPT, UP2 ;  /* 0x000000ff0900728c */ /* 0x000fd4000bf45320 */
[----:B------:R-:W-:Y:S01]  /*04c0*/  VOTEU.ANY UP0, P0 ;  /* 0x0000000000ff7886 */ /* 0x000fe20000000100 */
[----:B------:R-:W-:-:S04]  /*04d0*/  @!UP2 USEL UR4, URZ, 0xffffffff, UP0 ;  /* 0xffffffffff04a887 */ /* 0x000fc80008000000 */
[----:B------:R-:W-:-:S04]  /*04e0*/  ULOP3.LUT UR4, UR4, 0x1, URZ, 0xc0, !UPT ;  /* 0x0000000104047892 */ /* 0x000fc8000f8ec0ff */
[----:B------:R-:W-:-:S11]  /*04f0*/  UISETP.NE.U32.AND UP3, UPT, UR4, 0x1, UPT ;  /* 0x000000010400788c */ /* 0x000fd6000bf65070 */
.L_x_8:
[----:B-1----:R-:W1:Y:S01]  /*0500*/  SHFL.IDX PT, R2, R95, RZ, 0x1f ;  /* 0x00001fff5f027589 */ /* 0x002e6200000e0000 */
[----:B------:R-:W-:-:S04]  /*0510*/  UISETP.NE.AND UP0, UPT, UR18, 0x2, UPT ;  /* 0x000000021200788c */ /* 0x000fc8000bf05270 */
[----:B------:R-:W-:Y:S01]  /*0520*/  USEL UR52, URZ, 0x1, UP0 ;  /* 0x00000001ff347887 */ /* 0x000fe20008000000 */
[----:B-1----:R-:W-:-:S13]  /*0530*/  ISETP.NE.AND P0, PT, R2, RZ, PT ;  /* 0x000000ff0200720c */ /* 0x002fda0003f05270 */
[----:B------:R-:W-:Y:S05]  /*0540*/  @P0 BRA `(.L_x_9) ;  /* 0x0000000400440947 */ /* 0x000fea0003800000 */
[----:B------:R-:W-:Y:S01]  /*0550*/  ELECT P0, URZ, PT ;  /* 0x0000000000ff782f */ /* 0x000fe20003800000 */
[----:B------:R-:W-:-:S12]  /*0560*/  BSSY.RECONVERGENT B0, `(.L_x_9) ;  /* 0x000004f000007945 */ /* 0x000fd80003800200 */
[----:B------:R-:W-:Y:S05]  /*0570*/  @!P0 BRA `(.L_x_10) ;  /* 0x0000000400348947 */ /* 0x000fea0003800000 */
[----:B------:R-:W1:Y:S01]  /*0580*/  S2UR UR4, SR_CgaCtaId ;  /* 0x00000000000479c3 */ /* 0x000e620000008800 */
[----:B------:R-:W-:Y:S01]  /*0590*/  UMOV UR5, 0x400 ;  /* 0x0000040000057882 */ /* 0x000fe20000000000 */
[----:B------:R-:W-:Y:S02]  /*05a0*/  UMOV UR6, 0x1 ;  /* 0x0000000100067882 */ /* 0x000fe40000000000 */
[----:B------:R-:W-:-:S04]  /*05b0*/  UIADD3 UR6, UPT, UPT, -UR6, 0x100000, URZ ;  /* 0x0010000006067890 */ /* 0x000fc8000fffe1ff */
[----:B------:R-:W-:Y:S02]  /*05c0*/  USHF.L.U32 UR7, UR6, 0xb, URZ ;  /* 0x0000000b06077899 */ /* 0x000fe400080006ff */
[----:B------:R-:W-:Y:S02]  /*05d0*/  USHF.L.U32 UR6, UR6, 0x1, URZ ;  /* 0x0000000106067899 */ /* 0x000fe400080006ff */
[----:B-1----:R-:W-:Y:S01]  /*05e0*/  ULEA UR4, UR4, UR5, 0x18 ;  /* 0x0000000504047291 */ /* 0x002fe2000f8ec0ff */
[----:B------:R-:W1:Y:S11]  /*05f0*/  FENCE.VIEW.ASYNC.S ;  /* 0x00000000000073c6 */ /* 0x000e760000000000 */
[----:B-1----:R1:W3:Y:S01]  /*0600*/  SYNCS.EXCH.64 URZ, [UR4], UR6 ;  /* 0x0000000604ff75b2 */ /* 0x0022e20008000100 */
[----:B------:R1:W4:Y:S01]  /*0610*/  SYNCS.EXCH.64 URZ, [UR4+0x110], UR6 ;  /* 0x0001100604ff75b2 */ /* 0x0003220008000100 */
[----:B------:R1:W1:Y:S01]  /*0620*/  SYNCS.EXCH.64 URZ, [UR4+0x8], UR6 ;  /* 0x0000080604ff75b2 */ /* 0x0002620008000100 */
        /* <DEDUP_REMOVED lines=65> */
[----:B---34-:R-:W-:Y:S01]  /*0a40*/  NOP ;  /* 0x0000000000007918 */ /* 0x018fe20000000000 */
.L_x_10:
[----:B-1----:R-:W-:Y:S05]  /*0a50*/  BSYNC.RECONVERGENT B0 ;  /* 0x0000000000007941 */ /* 0x002fea0003800200 */
.L_x_9:
[----:B------:R-:W1:Y:S01]  /*0a60*/  SHFL.IDX PT, R2, R95, RZ, 0x1f ;  /* 0x00001fff5f027589 */ /* 0x000e6200000e0000 */
[----:B------:R-:W-:Y:S01]  /*0a70*/  NOP ;  /* 0x0000000000007918 */ /* 0x000fe20000000000 */
[----:B-1----:R-:W-:-:S13]  /*0a80*/  ISETP.NE.AND P0, PT, R2, 0x1, PT ;  /* 0x000000010200780c */ /* 0x002fda0003f05270 */
[----:B------:R-:W-:Y:S05]  /*0a90*/  @P0 BRA `(.L_x_11) ;  /* 0x0000000000480947 */ /* 0x000fea0003800000 */
[----:B------:R-:W1:Y:S01]  /*0aa0*/  S2UR UR4, SR_CgaCtaId ;  /* 0x00000000000479c3 */ /* 0x000e620000008800 */
[----:B------:R-:W-:Y:S01]  /*0ab0*/  UMOV UR5, 0x400 ;  /* 0x0000040000057882 */ /* 0x000fe20000000000 */
[----:B------:R-:W-:Y:S01]  /*0ac0*/  UMOV UR8, 0x20 ;  /* 0x0000002000087882 */ /* 0x000fe20000000000 */
[----:B------:R-:W-:Y:S01]  /*0ad0*/  UMOV UR6, 0x80 ;  /* 0x0000008000067882 */ /* 0x000fe20000000000 */
[----:B------:R-:W-:-:S04]  /*0ae0*/  UIADD3 UR8, UPT, UPT, -UR8, 0x100000, URZ ;  /* 0x0010000008087890 */ /* 0x000fc8000fffe1ff */
[----:B------:R-:W-:Y:S02]  /*0af0*/  USHF.L.U32 UR9, UR8, 0xb, URZ ;  /* 0x0000000b08097899 */ /* 0x000fe400080006ff */
[----:B------:R-:W-:Y:S02]  /*0b00*/  USHF.L.U32 UR8, UR8, 0x1, URZ ;  /* 0x0000000108087899 */ /* 0x000fe400080006ff */
[----:B------:R-:W-:-:S04]  /*0b10*/  UIADD3 UR6, UPT, UPT, -UR6, 0x100000, URZ ;  /* 0x0010000006067890 */ /* 0x000fc8000fffe1ff */
[----:B------:R-:W-:Y:S02]  /*0b20*/  USHF.L.U32 UR7, UR6, 0xb, URZ ;  /* 0x0000000b06077899 */ /* 0x000fe400080006ff */
[----:B------:R-:W-:Y:S01]  /*0b30*/  USHF.L.U32 UR6, UR6, 0x1, URZ ;  /* 0x0000000106067899 */ /* 0x000fe200080006ff */
[----:B------:R-:W-:Y:S01]  /*0b40*/  ELECT P0, URZ, PT ;  /* 0x0000000000ff782f */ /* 0x000fe20003800000 */
[----:B-1----:R-:W-:Y:S01]  /*0b50*/  ULEA UR4, UR4, UR5, 0x18 ;  /* 0x0000000504047291 */ /* 0x002fe2000f8ec0ff */
[----:B------:R-:W1:Y:S11]  /*0b60*/  FENCE.VIEW.ASYNC.S ;  /* 0x00000000000073c6 */ /* 0x000e760000000000 */
[----:B-1----:R1:W3:Y:S01]  /*0b70*/  SYNCS.EXCH.64 URZ, [UR4+0x220], UR8 ;  /* 0x0002200804ff75b2 */ /* 0x0022e20008000100 */
[----:B------:R1:W4:Y:S01]  /*0b80*/  SYNCS.EXCH.64 URZ, [UR4+0x230], UR6 ;  /* 0x0002300604ff75b2 */ /* 0x0003220008000100 */
[----:B------:R1:W1:Y:S01]  /*0b90*/  SYNCS.EXCH.64 URZ, [UR4+0x228], UR8 ;  /* 0x0002280804ff75b2 */ /* 0x0002620008000100 */
[----:B------:R1:W1:Y:S01]  /*0ba0*/  SYNCS.EXCH.64 URZ, [UR4+0x238], UR6 ;  /* 0x0002380604ff75b2 */ /* 0x0002620008000100 */
[----:B------:R-:W-:Y:S01]  /*0bb0*/  NOP ;  /* 0x0000000000007918 */ /* 0x000fe20000000000 */
.L_x_11:
[----:B------:R-:W2:Y:S01]  /*0bc0*/  SHFL.IDX PT, R2, R95, RZ, 0x1f ;  /* 0x00001fff5f027589 */ /* 0x000ea200000e0000 */
[----:B------:R-:W-:Y:S01]  /*0bd0*/  NOP ;  /* 0x0000000000007918 */ /* 0x000fe20000000000 */
[----:B--2---:R-:W-:-:S13]  /*0be0*/  ISETP.NE.AND P0, PT, R2, 0x3, PT ;  /* 0x000000030200780c */ /* 0x004fda0003f05270 */
[----:B------:R-:W-:Y:S05]  /*0bf0*/  @P0 BRA `(.L_x_12) ;  /* 0x0000000000300947 */ /* 0x000fea0003800000 */
[----:B-1----:R-:W1:Y:S01]  /*0c00*/  S2UR UR6, SR_CgaCtaId ;  /* 0x00000000000679c3 */ /* 0x002e620000008800 */
[----:B------:R-:W-:Y:S01]  /*0c10*/  UMOV UR4, 0x400 ;  /* 0x0000040000047882 */ /* 0x000fe20000000000 */
[----:B------:R-:W-:Y:S01]  /*0c20*/  UMOV UR5, 0x20 ;  /* 0x0000002000057882 */ /* 0x000fe20000000000 */
[----:B------:R-:W-:Y:S01]  /*0c30*/  ELECT P0, URZ, PT ;  /* 0x0000000000ff782f */ /* 0x000fe20003800000 */
[----:B-1----:R-:W-:Y:S02]  /*0c40*/  ULEA UR6, UR6, UR4, 0x18 ;  /* 0x0000000406067291 */ /* 0x002fe4000f8ec0ff */
[----:B------:R-:W-:-:S04]  /*0c50*/  UIADD3 UR4, UPT, UPT, -UR5, 0x100000, URZ ;  /* 0x0010000005047890 */ /* 0x000fc8000fffe1ff */
[----:B------:R-:W-:Y:S02]  /*0c60*/  USHF.L.U32 UR5, UR4, 0xb, URZ ;  /* 0x0000000b04057899 */ /* 0x000fe400080006ff */
[----:B------:R-:W-:Y:S01]  /*0c70*/  USHF.L.U32 UR4, UR4, 0x1, URZ ;  /* 0x0000000104047899 */ /* 0x000fe200080006ff */
[----:B------:R-:W1:Y:S11]  /*0c80*/  FENCE.VIEW.ASYNC.S ;  /* 0x00000000000073c6 */ /* 0x000e760000000000 */
[----:B-1----:R2:W1:Y:S01]  /*0c90*/  SYNCS.EXCH.64 URZ, [UR6+0x240], UR4 ;  /* 0x0002400406ff75b2 */ /* 0x0024620008000100 */
[----:B------:R2:W1:Y:S02]  /*0ca0*/  SYNCS.EXCH.64 URZ, [UR6+0x248], UR4 ;  /* 0x0002480406ff75b2 */ /* 0x0004640008000100 */
[----:B--2---:R-:W-:Y:S01]  /*0cb0*/  NOP ;  /* 0x0000000000007918 */ /* 0x004fe20000000000 */
.L_x_12:
[----:B------:R-:W2:Y:S01]  /*0cc0*/  SHFL.IDX PT, R2, R95, RZ, 0x1f ;  /* 0x00001fff5f027589 */ /* 0x000ea200000e0000 */
[----:B------:R-:W-:Y:S01]  /*0cd0*/  NOP ;  /* 0x0000000000007918 */ /* 0x000fe20000000000 */
[----:B--2---:R-:W-:-:S13]  /*0ce0*/  ISETP.NE.AND P0, PT, R2, 0x4, PT ;  /* 0x000000040200780c */ /* 0x004fda0003f05270 */
[----:B------:R-:W-:Y:S05]  /*0cf0*/  @P0 BRA `(.L_x_13) ;  /* 0x0000000000440947 */ /* 0x000fea0003800000 */
[----:B-1----:R-:W1:Y:S01]  /*0d00*/  S2UR UR6, SR_CgaCtaId ;  /* 0x00000000000679c3 */ /* 0x002e620000008800 */
[----:B------:R-:W-:Y:S01]  /*0d10*/  UMOV UR4, 0x100 ;  /* 0x0000010000047882 */ /* 0x000fe20000000000 */
[----:B------:R-:W-:Y:S01]  /*0d20*/  UMOV UR5, 0x400 ;  /* 0x0000040000057882 */ /* 0x000fe20000000000 */
[----:B------:R-:W-:Y:S01]  /*0d30*/  USEL UR4, UR4, 0xe0, UP3 ;  /* 0x000000e004047887 */ /* 0x000fe20009800000 */
[----:B------:R-:W-:Y:S01]  /*0d40*/  UMOV UR8, 0x1 ;  /* 0x0000000100087882 */ /* 0x000fe20000000000 */
[----:B------:R-:W-:Y:S01]  /*0d50*/  ELECT P0, URZ, PT ;  /* 0x0000000000ff782f */ /* 0x000fe20003800000 */
[----:B------:R-:W-:-:S04]  /*0d60*/  UIADD3 UR8, UPT, UPT, -UR8, 0x100000, URZ ;  /* 0x0010000008087890 */ /* 0x000fc8000fffe1ff */
[----:B------:R-:W-:Y:S02]  /*0d70*/  USHF.L.U32 UR9, UR8, 0xb, URZ ;  /* 0x0000000b08097899 */ /* 0x000fe400080006ff */
[----:B------:R-:W-:Y:S02]  /*0d80*/  USHF.L.U32 UR8, UR8, 0x1, URZ ;  /* 0x0000000108087899 */ /* 0x000fe400080006ff */
[----:B-1----:R-:W-:Y:S02]  /*0d90*/  ULEA UR6, UR6, UR5, 0x18 ;  /* 0x0000000506067291 */ /* 0x002fe4000f8ec0ff */
[----:B------:R-:W-:-:S04]  /*0da0*/  UIADD3 UR4, UPT, UPT, -UR4, 0x100000, URZ ;  /* 0x0010000004047890 */ /* 0x000fc8000fffe1ff */
[----:B------:R-:W-:Y:S02]  /*0db0*/  USHF.L.U32 UR5, UR4, 0xb, URZ ;  /* 0x0000000b04057899 */ /* 0x000fe400080006ff */
[----:B------:R-:W-:Y:S01]  /*0dc0*/  USHF.L.U32 UR4, UR4, 0x1, URZ ;  /* 0x0000000104047899 */ /* 0x000fe200080006ff */
[----:B------:R-:W1:Y:S03]  /*0dd0*/  FENCE.VIEW.ASYNC.S ;  /* 0x00000000000073c6 */ /* 0x000e660000000000 */
[----:B-1----:R2:W1:Y:S08]  /*0de0*/  SYNCS.EXCH.64 URZ, [UR6+0x250], UR8 ;  /* 0x0002500806ff75b2 */ /* 0x0024700008000100 */
[----:B------:R2:W1:Y:S02]  /*0df0*/  SYNCS.EXCH.64 URZ, [UR6+0x258], UR4 ;  /* 0x0002580406ff75b2 */ /* 0x0004640008000100 */
[----:B--2---:R-:W-:Y:S01]  /*0e00*/  NOP ;  /* 0x0000000000007918 */ /* 0x004fe20000000000 */
.L_x_13:
[----:B------:R-:W2:Y:S01]  /*0e10*/  SHFL.IDX PT, R2, R95, RZ, 0x1f ;  /* 0x00001fff5f027589 */ /* 0x000ea200000e0000 */
[----:B------:R-:W1:Y:S01]  /*0e20*/  S2UR UR50, SR_CTAID.X ;  /* 0x00000000003279c3 */ /* 0x000e620000002500 */
[----:B------:R-:W-:-:S07]  /*0e30*/  NOP ;  /* 0x0000000000007918 */ /* 0x000fce0000000000 */
[----:B------:R-:W1:Y:S01]  /*0e40*/  S2UR UR24, SR_CTAID.Y ;  /* 0x00000000001879c3 */ /* 0x000e620000002600 */
[----:B--2---:R-:W-:-:S13]  /*0e50*/  ISETP.NE.AND P0, PT, R2, 0x5, PT ;  /* 0x000000050200780c */ /* 0x004fda0003f05270 */
[----:B-1----:R-:W-:Y:S05]  /*0e60*/  @P0 BRA `(.L_x_14) ;  /* 0x0000000000480947 */ /* 0x002fea0003800000 */
        /* <DEDUP_REMOVED lines=13> */
[----:B-1----:R1:W2:Y:S01]  /*0f40*/  SYNCS.EXCH.64 URZ, [UR4+0x260], UR8 ;  /* 0x0002600804ff75b2 */ /* 0x0022a20008000100 */
[----:B------:R1:W1:Y:S01]  /*0f50*/  SYNCS.EXCH.64 URZ, [UR4+0x270], UR6 ;  /* 0x0002700604ff75b2 */ /* 0x0002620008000100 */
[----:B------:R1:W1:Y:S01]  /*0f60*/  SYNCS.EXCH.64 URZ, [UR4+0x268], UR8 ;  /* 0x0002680804ff75b2 */ /* 0x0002620008000100 */
[----:B------:R1:W1:Y:S01]  /*0f70*/  SYNCS.EXCH.64 URZ, [UR4+0x278], UR6 ;  /* 0x0002780604ff75b2 */ /* 0x0002620008000100 */
[----:B------:R-:W-:Y:S01]  /*0f80*/  NOP ;  /* 0x0000000000007918 */ /* 0x000fe20000000000 */
.L_x_14:
[----:B------:R-:W-:-:S05]  /*0f90*/  CS2R.32 R86, SR_CgaSize ;  /* 0x0000000000567805 */ /* 0x000fca0000008a00 */
[----:B------:R-:W-:-:S05]  /*0fa0*/  IMAD R86, R86, -0xa0, RZ ;  /* 0xffffff6056567824 */ /* 0x000fca00078e02ff */
[----:B------:R-:W-:-:S14]  /*0fb0*/  R2UR UR5, R86 ;  /* 0x00000000560572ca */ /* 0x000fdc00000e0000 */
[----:B------:R-:W3:Y:S01]  /*0fc0*/  LDCU UR5, c[0x0][UR5+0x2b0] ;  /* 0x00005600050577ac */ /* 0x000ee20008000800 */
[----:B------:R-:W-:Y:S02]  /*0fd0*/  I2FP.F32.U32 R5, UR50 ;  /* 0x0000003200057c45 */ /* 0x000fe40008201000 */
[----:B------:R-:W-:-:S05]  /*0fe0*/  CS2R.32 R3, SR_CgaSize ;  /* 0x0000000000037805 */ /* 0x000fca0000008a00 */
[----:B------:R-:W-:-:S06]  /*0ff0*/  IMAD R3, R3, -0xa0, RZ ;  /* 0xffffff6003037824 */ /* 0x000fcc00078e02ff */
[----:B------:R-:W4:Y:S01]  /*1000*/  LDC R3, c[0x0][R3+0x2a0] ;  /* 0x0000a80003037b82 */ /* 0x000f220000000800 */
[----:B------:R-:W-:Y:S02]  /*1010*/  I2FP.F32.U32 R4, UR24 ;  /* 0x0000001800047c45 */ /* 0x000fe40008201000 */
[----:B------:R-:W-:-:S05]  /*1020*/  CS2R.32 R86, SR_CgaSize ;  /* 0x0000000000567805 */ /* 0x000fca0000008a00 */
[----:B------:R-:W-:-:S05]  /*1030*/  IMAD R86, R86, -0xa0, RZ ;  /* 0xffffff6056567824 */ /* 0x000fca00078e02ff */
[----:B-1----:R-:W-:-:S14]  /*1040*/  R2UR UR4, R86 ;  /* 0x00000000560472ca */ /* 0x002fdc00000e0000 */
[----:B------:R-:W1:Y:S01]  /*1050*/  LDCU UR4, c[0x0][UR4+0x2b4] ;  /* 0x00005680040477ac */ /* 0x000e620008000800 */
[----:B------:R-:W-:Y:S01]  /*1060*/  NOP ;  /* 0x0000000000007918 */ /* 0x000fe20000000000 */
[----:B------:R-:W2:Y:S01]  /*1070*/  LDCU UR19, c[0x0][0xc24] ;  /* 0x00018480ff1377ac */ /* 0x000ea20008000800 */
[----:B------:R-:W-:-:S05]  /*1080*/  CS2R.32 R2, SR_CgaSize ;  /* 0x0000000000027805 */ /* 0x000fca0000008a00 */
[----:B------:R-:W-:-:S06]  /*1090*/  IMAD R2, R2, -0xa0, RZ ;  /* 0xffffff6002027824 */ /* 0x000fcc00078e02ff */
[----:B------:R-:W4:Y:S01]  /*10a0*/  LDC R2, c[0x0][R2+0x2a4] ;  /* 0x0000a90002027b82 */ /* 0x000f220000000800 */
[----:B---3--:R-:W-:-:S07]  /*10b0*/  FMUL R5, R5, UR5 ;  /* 0x0000000505057c20 */ /* 0x008fce0008400000 */
[----:B------:R-:W3:Y:S01]  /*10c0*/  S2UR UR51, SR_CTAID.Z ;  /* 0x00000000003379c3 */ /* 0x000ee20000002700 */
[----:B-1----:R-:W-:Y:S01]  /*10d0*/  FMUL R4, R4, UR4 ;  /* 0x0000000404047c20 */ /* 0x002fe20008400000 */
[----:B------:R-:W1:Y:S01]  /*10e0*/  F2I.U32.TRUNC.NTZ R86, R5 ;  /* 0x0000000500567305 */ /* 0x000e62000020f000 */
[----:B--2---:R-:W-:-:S07]  /*10f0*/  UISETP.GE.AND UP0, UPT, UR19, 0x1, UPT ;  /* 0x000000011300788c */ /* 0x004fce000bf06270 */
[----:B------:R-:W2:Y:S01]  /*1100*/  F2I.U32.TRUNC.NTZ R73, R4 ;  /* 0x0000000400497305 */ /* 0x000ea2000020f000 */
[----:B-1----:R-:W-:-:S05]  /*1110*/  IADD3 R86, PT, PT, -R86, RZ, RZ ;  /* 0x000000ff56567210 */ /* 0x002fca0007ffe1ff */
[----:B----4-:R-:W-:Y:S01]  /*1120*/  IMAD R86, R3, R86, UR50 ;  /* 0x0000003203567e24 */ /* 0x010fe2000f8e0256 */
[----:B--2---:R-:W-:-:S05]  /*1130*/  IADD3 R73, PT, PT, -R73, RZ, RZ ;  /* 0x000000ff49497210 */ /* 0x004fca0007ffe1ff */
[----:B------:R-:W-:Y:S01]  /*1140*/  IMAD R73, R2, R73, UR24 ;  /* 0x0000001802497e24 */ /* 0x000fe2000f8e0249 */
[----:B------:R-:W-:Y:S06]  /*1150*/  BAR.SYNC.DEFER_BLOCKING 0x0 ;  /* 0x0000000000007b1d */ /* 0x000fec0000010000 */
[----:B---3--:R-:W-:Y:S05]  /*1160*/  BRA.U !UP0, `(.L_x_15) ;  /* 0x0000000108d47547 */ /* 0x008fea000b800000 */
[----:B------:R-:W1:Y:S01]  /*1170*/  LDCU.128 UR20, c[0x0][0xc10] ;  /* 0x00018200ff1477ac */ /* 0x000e620008000c00 */
[----:B------:R-:W2:Y:S01]  /*1180*/  LDCU UR6, c[0x0][0x370] ;  /* 0x00006e00ff0677ac */ /* 0x000ea20008000800 */
[----:B------:R-:W3:Y:S01]  /*1190*/  LDCU UR4, c[0x0][0x374] ;  /* 0x00006e80ff0477ac */ /* 0x000ee20008000800 */
[----:B------:R-:W4:Y:S01]  /*11a0*/  LDCU UR25, c[0x0][0xc0c] ;  /* 0x00018180ff1977ac */ /* 0x000f220008000800 */
[----:B------:R-:W4:Y:S01]  /*11b0*/  LDCU UR5, c[0x0][0xc20] ;  /* 0x00018400ff0577ac */ /* 0x000f220008000800 */
[----:B------:R-:W4:Y:S01]  /*11c0*/  LDCU.64 UR16, c[0x0][0xc28] ;  /* 0x00018500ff1077ac */ /* 0x000f220008000a00 */
[----:B-1----:R-:W-:Y:S02]  /*11d0*/  UISETP.NE.AND UP0, UPT, UR22, 0x1, UPT ;  /* 0x000000011600788c */ /* 0x002fe4000bf05270 */
[----:B---3--:R-:W-:Y:S02]  /*11e0*/  UIMAD.WIDE.U32 UR8, UR4, UR23, URZ ;  /* 0x00000017040872a5 */ /* 0x008fe4000f8e00ff */
[----:B--2---:R-:W-:-:S02]  /*11f0*/  UIMAD.WIDE.U32 UR10, UR6, UR20, URZ ;  /* 0x00000014060a72a5 */ /* 0x004fc4000f8e00ff */
[----:B----4-:R-:W-:Y:S02]  /*1200*/  UISETP.NE.AND UP2, UPT, UR25, 0x1, UPT ;  /* 0x000000011900788c */ /* 0x010fe4000bf45270 */
[----:B------:R-:W-:Y:S01]  /*1210*/  UISETP.NE.AND UP4, UPT, UR19, 0x1, UPT ;  /* 0x000000011300788c */ /* 0x000fe2000bf85270 */
[----:B------:R-:W-:Y:S02]  /*1220*/  UMOV UR8, UR9 ;  /* 0x0000000900087c82 */ /* 0x000fe40008000000 */
[----:B------:R-:W-:Y:S01]  /*1230*/  UMOV UR10, UR11 ;  /* 0x0000000b000a7c82 */ /* 0x000fe20008000000 */
[----:B------:R-:W-:Y:S02]  /*1240*/  @UP0 USHF.R.U32.HI UR4, URZ, UR5, UR8 ;  /* 0x00000005ff040299 */ /* 0x000fe40008011608 */
[----:B------:R-:W-:Y:S02]  /*1250*/  UIMAD.WIDE.U32 UR12, UR24, UR23, URZ ;  /* 0x00000017180c72a5 */ /* 0x000fe4000f8e00ff */
[----:B------:R-:W-:-:S02]  /*1260*/  UIMAD.WIDE.U32 UR8, UR4, UR16, URZ ;  /* 0x00000010040872a5 */ /* 0x000fc4000f8e00ff */
[----:B------:R-:W-:Y:S02]  /*1270*/  @UP2 USHF.R.U32.HI UR6, URZ, UR21, UR10 ;  /* 0x00000015ff062299 */ /* 0x000fe4000801160a */
[----:B------:R-:W-:Y:S02]  /*1280*/  UIMAD.WIDE.U32 UR14, UR50, UR20, URZ ;  /* 0x00000014320e72a5 */ /* 0x000fe4000f8e00ff */
[----:B------:R-:W-:Y:S01]  /*1290*/  UIMAD.WIDE.U32 UR10, UR6, UR16, URZ ;  /* 0x00000010060a72a5 */ /* 0x000fe2000f8e00ff */
[----:B------:R-:W-:Y:S01]  /*12a0*/  UMOV UR12, UR13 ;  /* 0x0000000d000c7c82 */ /* 0x000fe20008000000 */
[----:B------:R-:W-:Y:S01]  /*12b0*/  UMOV UR8, UR9 ;  /* 0x0000000900087c82 */ /* 0x000fe20008000000 */
[----:B------:R-:W-:Y:S02]  /*12c0*/  USHF.R.U32.HI UR12, URZ, UR5, UR12 ;  /* 0x00000005ff0c7299 */ /* 0x000fe4000801160c */
[----:B------:R-:W-:Y:S01]  /*12d0*/  @UP4 USHF.R.U32.HI UR4, URZ, UR17, UR8 ;  /* 0x00000011ff044299 */ /* 0x000fe20008011608 */
[----:B------:R-:W-:Y:S01]  /*12e0*/  UMOV UR14, UR15 ;  /* 0x0000000f000e7c82 */ /* 0x000fe20008000000 */
[----:B------:R-:W-:Y:S01]  /*12f0*/  UMOV UR10, UR11 ;  /* 0x0000000b000a7c82 */ /* 0x000fe20008000000 */
[----:B------:R-:W-:-:S02]  /*1300*/  USHF.R.U32.HI UR14, URZ, UR21, UR14 ;  /* 0x00000015ff0e7299 */ /* 0x000fc4000801160e */
[----:B------:R-:W-:Y:S02]  /*1310*/  USEL UR5, UR24, UR12, !UP0 ;  /* 0x0000000c18057287 */ /* 0x000fe4000c000000 */
[----:B------:R-:W-:Y:S02]  /*1320*/  @UP4 USHF.R.U32.HI UR6, URZ, UR17, UR10 ;  /* 0x00000011ff064299 */ /* 0x000fe4000801160a */
[----:B------:R-:W-:Y:S02]  /*1330*/  UIMAD UR7, UR4, UR19, URZ ;  /* 0x00000013040772a4 */ /* 0x000fe4000f8e02ff */
[----:B------:R-:W-:Y:S02]  /*1340*/  USEL UR4, UR50, UR14, !UP2 ;  /* 0x0000000e32047287 */ /* 0x000fe4000d000000 */
[----:B------:R-:W-:Y:S02]  /*1350*/  UIMAD UR10, UR6, UR19, URZ ;  /* 0x00000013060a72a4 */ /* 0x000fe4000f8e02ff */
[----:B------:R-:W-:-:S02]  /*1360*/  UISETP.GE.AND UP0, UPT, UR5, UR7, UPT ;  /* 0x000000070500728c */ /* 0x000fc4000bf06270 */
[----:B------:R-:W-:Y:S02]  /*1370*/  UIMAD.WIDE.U32 UR8, UR5, UR16, URZ ;  /* 0x00000010050872a5 */ /* 0x000fe4000f8e00ff */
[----:B------:R-:W-:Y:S02]  /*1380*/  UISETP.GE.OR UP0, UPT, UR4, UR10, UP0 ;  /* 0x0000000a0400728c */ /* 0x000fe40008706670 */
[----:B------:R-:W-:Y:S02]  /*1390*/  UIMAD.WIDE.U32 UR10, UR4, UR16, URZ ;  /* 0x00000010040a72a5 */ /* 0x000fe4000f8e00ff */
[----:B------:R-:W-:Y:S01]  /*13a0*/  UIADD3 UR10, UPT, UPT, -UR4, URZ, URZ ;  /* 0x000000ff040a7290 */ /* 0x000fe2000fffe1ff */
[----:B------:R-:W-:Y:S01]  /*13b0*/  UMOV UR8, UR9 ;  /* 0x0000000900087c82 */ /* 0x000fe20008000000 */
[----:B------:R-:W-:Y:S02]  /*13c0*/  UIADD3 UR9, UPT, UPT, -UR5, URZ, URZ ;  /* 0x000000ff05097290 */ /* 0x000fe4000fffe1ff */
[----:B------:R-:W-:-:S03]  /*13d0*/  USHF.R.U32.HI UR8, URZ, UR17, UR8 ;  /* 0x00000011ff087299 */ /* 0x000fc60008011608 */
[----:B------:R-:W-:Y:S01]  /*13e0*/  @!UP0 UMOV UR7, UR11 ;  /* 0x0000000b00078c82 */ /* 0x000fe20008000000 */
[----:B------:R-:W-:Y:S02]  /*13f0*/  UIMAD UR24, UR22, UR9, UR24 ;  /* 0x00000009161872a4 */ /* 0x000fe4000f8e0218 */
[----:B------:R-:W-:Y:S02]  /*1400*/  USEL UR8, UR5, UR8, !UP4 ;  /* 0x0000000805087287 */ /* 0x000fe4000e000000 */
[----:B------:R-:W-:Y:S02]  /*1410*/  @!UP0 USHF.R.U32.HI UR7, URZ, UR17, UR7 ;  /* 0x00000011ff078299 */ /* 0x000fe40008011607 */
[----:B------:R-:W-:Y:S02]  /*1420*/  UIADD3 UR9, UPT, UPT, -UR8, URZ, URZ ;  /* 0x000000ff08097290 */ /* 0x000fe4000fffe1ff */
[----:B------:R-:W-:Y:S02]  /*1430*/  @!UP0 USEL UR7, UR4, UR7, !UP4 ;  /* 0x0000000704078287 */ /* 0x000fe4000e000000 */
[----:B------:R-:W-:-:S02]  /*1440*/  UIMAD UR9, UR19, UR9, UR5 ;  /* 0x00000009130972a4 */ /* 0x000fc4000f8e0205 */
[----:B------:R-:W-:Y:S02]  /*1450*/  @!UP0 UIADD3 UR8, UPT, UPT, UR8, -UR7, URZ ;  /* 0x8000000708088290 */ /* 0x000fe4000fffe0ff */
[----:B------:R-:W-:Y:S02]  /*1460*/  @!UP0 UIMAD UR7, UR9, UR6, UR7 ;  /* 0x00000006090782a4 */ /* 0x000fe4000f8e0207 */
[----:B------:R-:W-:Y:S02]  /*1470*/  @!UP0 UIMAD UR5, UR8, UR19, UR4 ;  /* 0x00000013080582a4 */ /* 0x000fe4000f8e0204 */
[----:B------:R-:W-:Y:S02]  /*1480*/  UIMAD UR6, UR25, UR10, UR50 ;  /* 0x0000000a190672a4 */ /* 0x000fe4000f8e0232 */
[----:B------:R-:W-:Y:S01]  /*1490*/  UIMAD UR24, UR5, UR22, UR24 ;  /* 0x00000016051872a4 */ /* 0x000fe2000f8e0218 */
[----:B------:R-:W-:Y:S02]  /*14a0*/  @!UP0 UMOV UR4, UR7 ;  /* 0x0000000700048c82 */ /* 0x000fe40008000000 */
[----:B------:R-:W-:-:S12]  /*14b0*/  UIMAD UR50, UR4, UR25, UR6 ;  /* 0x00000019043272a4 */ /* 0x000fd8000f8e0206 */
.L_x_15:
[----:B------:R-:W1:Y:S02]  /*14c0*/  LDCU UR4, c[0x0][0xc30] ;  /* 0x00018600ff0477ac */ /* 0x000e640008000800 */
[----:B-1----:R-:W-:-:S09]  /*14d0*/  UISETP.NE.AND UP0, UPT, UR4, 0x1, UPT ;  /* 0x000000010400788c */ /* 0x002fd2000bf05270 */
[----:B------:R-:W-:Y:S05]  /*14e0*/  BRA.U UP0, `(.L_x_16) ;  /* 0x0000000100447547 */ /* 0x000fea000b800000 */
[----:B------:R-:W1:Y:S01]  /*14f0*/  LDCU.128 UR8, c[0x0][0xc10] ;  /* 0x00018200ff0877ac */ /* 0x000e620008000c00 */
[----:B------:R-:W2:Y:S01]  /*1500*/  LDCU UR12, c[0x0][0xc0c] ;  /* 0x00018180ff0c77ac */ /* 0x000ea20008000800 */
[----:B------:R-:W3:Y:S01]  /*1510*/  LDCU UR13, c[0x0][0xc20] ;  /* 0x00018400ff0d77ac */ /* 0x000ee20008000800 */
[----:B-1----:R-:W-:Y:S02]  /*1520*/  UIMAD.WIDE.U32 UR6, UR50, UR8, URZ ;  /* 0x00000008320672a5 */ /* 0x002fe4000f8e00ff */
[----:B------:R-:W-:Y:S02]  /*1530*/  UIMAD.WIDE.U32 UR4, UR24, UR11, URZ ;  /* 0x0000000b180472a5 */ /* 0x000fe4000f8e00ff */
[----:B--2---:R-:W-:Y:S02]  /*1540*/  UISETP.NE.AND UP2, UPT, UR12, 0x1, UPT ;  /* 0x000000010c00788c */ /* 0x004fe4000bf45270 */
[----:B------:R-:W-:Y:S01]  /*1550*/  UISETP.NE.AND UP0, UPT, UR10, 0x1, UPT ;  /* 0x000000010a00788c */ /* 0x000fe2000bf05270 */
[----:B------:R-:W-:-:S02]  /*1560*/  UMOV UR6, UR7 ;  /* 0x0000000700067c82 */ /* 0x000fc40008000000 */
[----:B------:R-:W-:Y:S01]  /*1570*/  UMOV UR4, UR5 ;  /* 0x0000000500047c82 */ /* 0x000fe20008000000 */
[----:B------:R-:W-:Y:S02]  /*1580*/  USHF.R.U32.HI UR6, URZ, UR9, UR6 ;  /* 0x00000009ff067299 */ /* 0x000fe40008011606 */
[----:B---3--:R-:W-:Y:S02]  /*1590*/  USHF.R.U32.HI UR4, URZ, UR13, UR4 ;  /* 0x0000000dff047299 */ /* 0x008fe40008011604 */
[----:B------:R-:W-:Y:S02]  /*15a0*/  USEL UR5, UR50, UR6, !UP2 ;  /* 0x0000000632057287 */ /* 0x000fe4000d000000 */
[----:B------:R-:W-:-:S04]  /*15b0*/  USEL UR4, UR24, UR4, !UP0 ;  /* 0x0000000418047287 */ /* 0x000fc8000c000000 */
[----:B------:R-:W-:Y:S02]  /*15c0*/  UIADD3 UR6, UPT, UPT, UR5, -UR4, URZ ;  /* 0x8000000405067290 */ /* 0x000fe4000fffe0ff */
[----:B------:R-:W-:Y:S02]  /*15d0*/  UIADD3 UR4, UPT, UPT, -UR5, UR4, URZ ;  /* 0x0000000405047290 */ /* 0x000fe4000fffe1ff */
[----:B------:R-:W-:Y:S02]  /*15e0*/  UIMAD UR24, UR6, UR10, UR24 ;  /* 0x0000000a061872a4 */ /* 0x000fe4000f8e0218 */
[----:B------:R-:W-:-:S12]  /*15f0*/  UIMAD UR50, UR4, UR12, UR50 ;  /* 0x0000000c043272a4 */ /* 0x000fd8000f8e0232 */
.L_x_16:
[----:B------:R-:W-:Y:S01]  /*1600*/  BAR.SYNC.DEFER_BLOCKING 0x0 ;  /* 0x0000000000007b1d */ /* 0x000fe20000010000 */
[----:B------:R-:W-:Y:S01]  /*1610*/  UISETP.NE.AND UP0, UPT, UR18, 0x2, UPT ;  /* 0x000000021200788c */ /* 0x000fe2000bf05270 */
[----:B------:R-:W-:Y:S02]  /*1620*/  ISETP.NE.OR P3, PT, R0, 0x2, !P3 ;  /* 0x000000020000780c */ /* 0x000fe40005f65670 */
[----:B------:R-:W-:Y:S02]  /*1630*/  LOP3.LUT R0, R92, 0x1f, RZ, 0xc0, !PT ;  /* 0x0000001f5c007812 */ /* 0x000fe400078ec0ff */
[----:B------:R-:W1:Y:S04]  /*1640*/  LDCU UR39, c[0x0][0xc24] ;  /* 0x00018480ff2777ac */ /* 0x000e680008000800 */
[----:B------:R-:W-:Y:S05]  /*1650*/  BRA.U UP0, `(.L_x_17) ;  /* 0x0000002900e87547 */ /* 0x000fea000b800000 */
[----:B------:R-:W2:Y:S01]  /*1660*/  LDCU UR5, c[0x0][0x388] ;  /* 0x00007100ff0577ac */ /* 0x000ea20008000800 */
[----:B------:R-:W-:Y:S01]  /*1670*/  PLOP3.LUT P1, PT, PT, PT, UP3, 0x80, 0x8 ;  /* 0x000000000008781c */ /* 0x000fe20003f2f038 */
[----:B------:R-:W-:Y:S01]  /*1680*/  IMAD.MOV.U32 R2, RZ, RZ, RZ ;  /* 0x000000ffff027224 */ /* 0x000fe200078e00ff */
[----:B------:R-:W-:Y:S01]  /*1690*/  ISETP.EQ.OR P2, PT, R0, RZ, P3 ;  /* 0x000000ff0000720c */ /* 0x000fe20001f42670 */
[----:B------:R-:W3:Y:S01]  /*16a0*/  LDCU UR8, c[0x0][0x38c] ;  /* 0x00007180ff0877ac */ /* 0x000ee20008000800 */
[----:B------:R-:W-:Y:S01]  /*16b0*/  PLOP3.LUT P1, PT, P1, PT, PT, 0x8, 0x80 ;  /* 0x000000000080781c */ /* 0x000fe20000f2e170 */
[----:B------:R-:W4:Y:S01]  /*16c0*/  LDCU.64 UR6, c[0x0][0x390] ;  /* 0x00007200ff0677ac */ /* 0x000f220008000a00 */
[----:B------:R-:W1:Y:S01]  /*16d0*/  LDCU UR53, c[0x0][0x370] ;  /* 0x00006e00ff3577ac */ /* 0x000e620008000800 */
[----:B------:R-:W1:Y:S01]  /*16e0*/  LDCU.64 UR42, c[0x0][0x348] ;  /* 0x00006900ff2a77ac */ /* 0x000e620008000a00 */
[----:B--2---:R-:W-:Y:S01]  /*16f0*/  UIADD3 UR5, UPT, UPT, UR5, 0x1f, URZ ;  /* 0x0000001f05057890 */ /* 0x004fe2000fffe0ff */
[----:B------:R-:W2:Y:S03]  /*1700*/  LDCU UR52, c[0x0][0x374] ;  /* 0x00006e80ff3477ac */ /* 0x000ea60008000800 */
[----:B------:R-:W-:Y:S01]  /*1710*/  USHF.R.S32.HI UR4, URZ, 0x1f, UR5 ;  /* 0x0000001fff047899 */ /* 0x000fe20008011405 */
[----:B------:R-:W-:Y:S01]  /*1720*/  UMOV UR26, 0x1 ;  /* 0x00000001001a7882 */ /* 0x000fe20000000000 */
[----:B------:R-:W-:-:S02]  /*1730*/  UMOV UR31, URZ ;  /* 0x000000ff001f7c82 */ /* 0x000fc40008000000 */
[----:B------:R-:W-:Y:S01]  /*1740*/  ULEA.HI UR4, UR4, UR5, URZ, 0x5 ;  /* 0x0000000504047291 */ /* 0x000fe2000f8f28ff */
[----:B------:R-:W-:Y:S01]  /*1750*/  UMOV UR36, URZ ;  /* 0x000000ff00247c82 */ /* 0x000fe20008000000 */
[----:B------:R-:W-:Y:S02]  /*1760*/  UMOV UR38, URZ ;  /* 0x000000ff00267c82 */ /* 0x000fe40008000000 */
[----:B------:R-:W-:-:S04]  /*1770*/  USHF.R.S32.HI UR4, URZ, 0x5, UR4 ;  /* 0x00000005ff047899 */ /* 0x000fc80008011404 */
[----:B---3--:R-:W-:-:S04]  /*1780*/  UIMAD UR4, UR4, UR8, URZ ;  /* 0x00000008040472a4 */ /* 0x008fc8000f8e02ff */
[----:B----4-:R-:W-:-:S04]  /*1790*/  UIMAD UR4, UR4, UR6, URZ ;  /* 0x00000006040472a4 */ /* 0x010fc8000f8e02ff */
[----:B------:R-:W-:-:S04]  /*17a0*/  UIMAD UR54, UR4, UR7, URZ ;  /* 0x00000007043672a4 */ /* 0x000fc8000f8e02ff */
[----:B------:R-:W-:Y:S02]  /*17b0*/  UISETP.NE.AND UP1, UPT, UR54, URZ, UPT ;  /* 0x000000ff3600728c */ /* 0x000fe4000bf25270 */
[----:B------:R-:W-:-:S04]  /*17c0*/  UISETP.LT.U32.AND UP0, UPT, UR54, 0x22, UPT ;  /* 0x000000223600788c */ /* 0x000fc8000bf01070 */
[----:B------:R-:W-:-:S04]  /*17d0*/  USEL UR4, UR54, 0x22, UP0 ;  /* 0x0000002236047887 */ /* 0x000fc80008000000 */
[----:B------:R-:W-:Y:S02]  /*17e0*/  UIADD3 UR5, UPT, UPT, UR4, -0x1, URZ ;  /* 0xffffffff04057890 */ /* 0x000fe4000fffe0ff */
[----:B------:R-:W-:Y:S02]  /*17f0*/  @!UP1 UIADD3 UR5, UPT, UPT, UR4, URZ, URZ ;  /* 0x000000ff04059290 */ /* 0x000fe4000fffe0ff */
[----:B------:R-:W-:Y:S02]  /*1800*/  UIADD3 UR51, UPT, UPT, UR54, -UR4, URZ ;  /* 0x8000000436337290 */ /* 0x000fe4000fffe0ff */
[----:B-12---:R-:W-:-:S12]  /*1810*/  UIADD3 UR55, UPT, UPT, UR5, 0x1, URZ ;  /* 0x0000000105377890 */ /* 0x006fd8000fffe0ff */
.L_x_33:
[----:B------:R-:W1:Y:S01]  /*1820*/  S2UR UR30, SR_CgaCtaId ;  /* 0x00000000001e79c3 */ /* 0x000e620000008800 */
[----:B------:R-:W-:Y:S01]  /*1830*/  UMOV UR4, 0x400 ;  /* 0x0000040000047882 */ /* 0x000fe20000000000 */
[----:B------:R-:W-:Y:S01]  /*1840*/  MOV R0, UR26 ;  /* 0x0000001a00007c02 */ /* 0x000fe20008000f00 */
[----:B------:R-:W-:Y:S02]  /*1850*/  UISETP.NE.AND UP0, UPT, UR54, URZ, UPT ;  /* 0x000000ff3600728c */ /* 0x000fe4000bf05270 */
[----:B------:R-:W-:Y:S01]  /*1860*/  USHF.L.U32 UR44, UR50, 0x6, URZ ;  /* 0x00000006322c7899 */ /* 0x000fe200080006ff */
[----:B------:R-:W-:Y:S01]  /*1870*/  SHF.L.U32 R0, R0, 0x1f, RZ ;  /* 0x0000001f00007819 */ /* 0x000fe200000006ff */
[----:B------:R-:W-:Y:S01]  /*1880*/  USHF.L.U32 UR19, UR24, 0x7, URZ ;  /* 0x0000000718137899 */ /* 0x000fe200080006ff */
[----:B------:R-:W-:Y:S01]  /*1890*/  UMOV UR27, URZ ;  /* 0x000000ff001b7c82 */ /* 0x000fe20008000000 */
[----:B------:R-:W-:Y:S01]  /*18a0*/  UMOV UR22, URZ ;  /* 0x000000ff00167c82 */ /* 0x000fe20008000000 */
[----:B------:R-:W-:Y:S01]  /*18b0*/  UMOV UR21, URZ ;  /* 0x000000ff00157c82 */ /* 0x000fe20008000000 */
[----:B------:R-:W-:Y:S01]  /*18c0*/  UMOV UR20, URZ ;  /* 0x000000ff00147c82 */ /* 0x000fe20008000000 */
[----:B-1----:R-:W-:-:S04]  /*18d0*/  ULEA UR30, UR30, UR4, 0x18 ;  /* 0x000000041e1e7291 */ /* 0x002fc8000f8ec0ff */
[----:B------:R-:W-:-:S09]  /*18e0*/  ULEA UR4, UR31, UR30, 0x3 ;  /* 0x0000001e1f047291 */ /* 0x000fd2000f8e18ff */
[----:B------:R1:W2:Y:S01]  /*18f0*/  SYNCS.PHASECHK.TRANS64.TRYWAIT P0, [UR4+0x110], R0 ;  /* 0x00011000ff0075a7 */ /* 0x0002a20008001104 */
[----:B------:R-:W-:Y:S05]  /*1900*/  BRA.U !UP0, `(.L_x_18) ;  /* 0x0000000508987547 */ /* 0x000fea000b800000 */
[----:B------:R-:W3:Y:S01]  /*1910*/  LDCU.128 UR12, c[0x0][0x480] ;  /* 0x00009000ff0c77ac */ /* 0x000ee20008000c00 */
[----:B------:R-:W4:Y:S01]  /*1920*/  LDCU.128 UR8, c[0x0][0x490] ;  /* 0x00009200ff0877ac */ /* 0x000f220008000c00 */
[----:B------:R-:W1:Y:S01]  /*1930*/  LDCU.64 UR20, c[0x0][0x4c0] ;  /* 0x00009800ff1477ac */ /* 0x000e620008000a00 */
[----:B------:R-:W1:Y:S01]  /*1940*/  LDCU.64 UR16, c[0x0][0x4f0] ;  /* 0x00009e00ff1077ac */ /* 0x000e620008000a00 */
[----:B------:R-:W1:Y:S01]  /*1950*/  LDCU UR18, c[0x0][0x4c8] ;  /* 0x00009900ff1277ac */ /* 0x000e620008000800 */
[----:B---3--:R-:W-:Y:S02]  /*1960*/  UIMAD.WIDE.U32 UR4, UR44, UR13, URZ ;  /* 0x0000000d2c0472a5 */ /* 0x008fe4000f8e00ff */
[----:B------:R-:W-:Y:S02]  /*1970*/  UISETP.NE.AND UP0, UPT, UR12, 0x1, UPT ;  /* 0x000000010c00788c */ /* 0x000fe4000bf05270 */
[----:B------:R-:W-:Y:S01]  /*1980*/  USHF.R.U32.HI UR5, URZ, UR14, UR5 ;  /* 0x0000000eff057299 */ /* 0x000fe20008011605 */
[----:B------:R-:W3:Y:S03]  /*1990*/  LDCU UR45, c[0x0][0x38c] ;  /* 0x00007180ff2d77ac */ /* 0x000ee60008000800 */
[----:B------:R-:W-:-:S02]  /*19a0*/  USEL UR5, UR44, UR5, !UP0 ;  /* 0x000000052c057287 */ /* 0x000fc4000c000000 */
[----:B------:R-:W-:Y:S02]  /*19b0*/  UISETP.NE.AND UP0, UPT, UR15, 0x1, UPT ;  /* 0x000000010f00788c */ /* 0x000fe4000bf05270 */
[----:B----4-:R-:W-:Y:S01]  /*19c0*/  UIMAD.WIDE.U32 UR6, UR5, UR8, URZ ;  /* 0x00000008050672a5 */ /* 0x010fe2000f8e00ff */
[----:B------:R-:W4:Y:S01]  /*19d0*/  LDCU UR8, c[0x0][0x4a0] ;  /* 0x00009400ff0877ac */ /* 0x000f220008000800 */
[----:B------:R-:W1:Y:S05]  /*19e0*/  LDCU UR23, c[0x0][0x4cc] ;  /* 0x00009980ff1777ac */ /* 0x000e6a0008000800 */
[----:B------:R-:W-:Y:S01]  /*19f0*/  UMOV UR4, UR7 ;  /* 0x0000000700047c82 */ /* 0x000fe20008000000 */
[----:B------:R-:W1:Y:S01]  /*1a00*/  LDCU.64 UR40, c[0x0][0x390] ;  /* 0x00007200ff2877ac */ /* 0x000e620008000a00 */
[----:B------:R-:W-:Y:S01]  /*1a10*/  USHF.R.U32.HI UR4, URZ, UR9, UR4 ;  /* 0x00000009ff047299 */ /* 0x000fe20008011604 */
[----:B------:R-:W1:Y:S03]  /*1a20*/  LDCU UR9, c[0x0][0x4ec] ;  /* 0x00009d80ff0977ac */ /* 0x000e660008000800 */
[----:B------:R-:W-:-:S02]  /*1a30*/  USEL UR4, UR5, UR4, !UP0 ;  /* 0x0000000405047287 */ /* 0x000fc4000c000000 */
[----:B------:R-:W-:Y:S02]  /*1a40*/  UISETP.NE.AND UP0, UPT, UR10, 0x1, UPT ;  /* 0x000000010a00788c */ /* 0x000fe4000bf05270 */
[----:B------:R-:W-:Y:S01]  /*1a50*/  UIMAD.WIDE.U32 UR6, UR4, UR11, URZ ;  /* 0x0000000b040672a5 */ /* 0x000fe2000f8e00ff */
[----:B------:R-:W1:Y:S01]  /*1a60*/  LDCU.64 UR24, c[0x0][0x4d0] ;  /* 0x00009a00ff1877ac */ /* 0x000e620008000a00 */
[----:B------:R-:W-:-:S05]  /*1a70*/  UIADD3 UR38, UPT, UPT, UR55, UR36, URZ ;  /* 0x0000002437267290 */ /* 0x000fca000fffe0ff */
[----:B------:R-:W-:Y:S01]  /*1a80*/  UMOV UR6, UR7 ;  /* 0x0000000700067c82 */ /* 0x000fe20008000000 */
[----:B------:R-:W-:Y:S02]  /*1a90*/  UIADD3 UR7, UPT, UPT, -UR4, URZ, URZ ;  /* 0x000000ff04077290 */ /* 0x000fe4000fffe1ff */
[----:B----4-:R-:W-:Y:S02]  /*1aa0*/  USHF.R.U32.HI UR6, URZ, UR8, UR6 ;  /* 0x00000008ff067299 */ /* 0x010fe40008011606 */
[----:B------:R-:W-:Y:S02]  /*1ab0*/  UIADD3 UR8, UPT, UPT, -UR5, URZ, URZ ;  /* 0x000000ff05087290 */ /* 0x000fe4000fffe1ff */
[----:B------:R-:W-:Y:S02]  /*1ac0*/  USEL UR14, UR4, UR6, !UP0 ;  /* 0x00000006040e7287 */ /* 0x000fe4000c000000 */
[----:B------:R-:W-:Y:S02]  /*1ad0*/  UIMAD UR7, UR15, UR7, UR5 ;  /* 0x000000070f0772a4 */ /* 0x000fe4000f8e0205 */
[----:B------:R-:W-:-:S02]  /*1ae0*/  UIADD3 UR6, UPT, UPT, -UR14, URZ, URZ ;  /* 0x000000ff0e067290 */ /* 0x000fc4000fffe1ff */
[----:B------:R-:W-:Y:S02]  /*1af0*/  UIMAD UR8, UR12, UR8, UR44 ;  /* 0x000000080c0872a4 */ /* 0x000fe4000f8e022c */
[----:B------:R-:W-:Y:S02]  /*1b00*/  UIMAD UR13, UR10, UR6, UR4 ;  /* 0x000000060a0d72a4 */ /* 0x000fe4000f8e0204 */
[----:B-1----:R-:W-:Y:S02]  /*1b10*/  UIMAD UR11, UR8, UR20, UR9 ;  /* 0x00000014080b72a4 */ /* 0x002fe4000f8e0209 */
[----:B------:R-:W-:Y:S01]  /*1b20*/  UIMAD UR12, UR7, UR21, UR16 ;  /* 0x00000015070c72a4 */ /* 0x000fe2000f8e0210 */
[----:B------:R-:W1:Y:S02]  /*1b30*/  LDCU.64 UR4, c[0x0][0x4f8] ;  /* 0x00009f00ff0477ac */ /* 0x000e640008000a00 */
[----:B------:R-:W4:Y:S01]  /*1b40*/  LDCU UR6, c[0x0][0x500] ;  /* 0x0000a000ff0677ac */ /* 0x000f220008000800 */
[----:B------:R-:W-:Y:S01]  /*1b50*/  UIMAD UR13, UR13, UR18, UR17 ;  /* 0x000000120d0d72a4 */ /* 0x000fe2000f8e0211 */
[----:B------:R-:W-:Y:S01]  /*1b60*/  UMOV UR27, URZ ;  /* 0x000000ff001b7c82 */ /* 0x000fe20008000000 */
[----:B------:R-:W-:Y:S01]  /*1b70*/  UMOV UR7, UR31 ;  /* 0x0000001f00077c82 */ /* 0x000fe20008000000 */
[----:B------:R-:W-:Y:S01]  /*1b80*/  UMOV UR20, URZ ;  /* 0x000000ff00147c82 */ /* 0x000fe20008000000 */
[----:B------:R-:W-:Y:S01]  /*1b90*/  UMOV UR21, URZ ;  /* 0x000000ff00157c82 */ /* 0x000fe20008000000 */
[----:B---3--:R-:W-:-:S07]  /*1ba0*/  UMOV UR22, URZ ;  /* 0x000000ff00167c82 */ /* 0x008fce0008000000 */
.L_x_23:
[----:B------:R-:W-:Y:S01]  /*1bb0*/  @!P3 MOV R3, 0x1800 ;  /* 0x000018000003b802 */ /* 0x000fe20000000f00 */
[----:B------:R-:W-:Y:S01]  /*1bc0*/  ULEA UR9, UR7, UR30, 0x3 ;  /* 0x0000001e07097291 */ /* 0x000fe2000f8e18ff */
[----:B-12---:R-:W-:Y:S11]  /*1bd0*/  @P0 BRA `(.L_x_19) ;  /* 0x0000000000100947 */ /* 0x006ff60003800000 */
[----:B------:R-:W-:Y:S04]  /*1be0*/  MOV R0, UR26 ;  /* 0x0000001a00007c02 */ /* 0x000fe80008000f00 */
[----:B------:R-:W-:Y:S04]  /*1bf0*/  SHF.L.U32 R5, R0, 0x1f, RZ ;  /* 0x0000001f00057819 */ /* 0x000fe800000006ff */
[----:B------:R-:W2:Y:S02]  /*1c00*/  SYNCS.PHASECHK.TRANS64.TRYWAIT P0, [UR9+0x110], R5 ;  /* 0x00011005ff0075a7 */ /* 0x000ea40008001109 */
[----:B--2---:R-:W-:Y:S05]  /*1c10*/  @!P0 BRA `(.L_x_20) ;  /* 0x00000074003c8947 */ /* 0x004fea0003800000 */
.L_x_19:
[----:B------:R3:W-:Y:S01]  /*1c20*/  @!P3 SYNCS.ARRIVE.TRANS64 RZ, [UR9], R3 ;  /* 0x00000003ffffb9a7 */ /* 0x0007e20008000009 */
[----:B------:R-:W-:Y:S04]  /*1c30*/  BSSY.RECONVERGENT B0, `(.L_x_21) ;  /* 0x0000003000007945 */ /* 0x000fe80003800200 */
[----:B------:R-:W-:Y:S05]  /*1c40*/  @P2 BRA `(.L_x_22) ;  /* 0x0000000000042947 */ /* 0x000fea0003800000 */
[----:B-1--4-:R-:W-:Y:S05]  /*1c50*/  BPT.TRAP 0x1 ;  /* 0x000000040000795c */ /* 0x012fea0000300000 */
.L_x_22:
[----:B-1--4-:R-:W-:Y:S05]  /*1c60*/  BSYNC.RECONVERGENT B0 ;  /* 0x0000000000007941 */ /* 0x012fea0003800200 */
.L_x_21:
[----:B------:R-:W-:Y:S02]  /*1c70*/  UIADD3 UR8, UPT, UPT, UR7, 0x1, URZ ;  /* 0x0000000107087890 */ /* 0x000fe4000fffe0ff */
[----:B------:R-:W-:Y:S02]  /*1c80*/  UIMAD UR15, UR20, UR23, UR4 ;  /* 0x00000017140f72a4 */ /* 0x000fe4000f8e0204 */
[----:B------:R-:W-:Y:S02]  /*1c90*/  UISETP.NE.AND UP0, UPT, UR8, 0x22, UPT ;  /* 0x000000220800788c */ /* 0x000fe4000bf05270 */
[----:B------:R-:W-:Y:S02]  /*1ca0*/  ULEA UR17, UR7, UR30, 0xb ;  /* 0x0000001e07117291 */ /* 0x000fe4000f8e58ff */
[----:B------:R-:W-:Y:S02]  /*1cb0*/  USEL UR10, URZ, 0x1, UP0 ;  /* 0x00000001ff0a7887 */ /* 0x000fe40008000000 */
[----:B------:R-:W-:Y:S02]  /*1cc0*/  USEL UR31, UR8, URZ, UP0 ;  /* 0x000000ff081f7287 */ /* 0x000fe40008000000 */
[----:B------:R-:W-:Y:S02]  /*1cd0*/  ULOP3.LUT UR26, UR26, UR10, URZ, 0x3c, !UPT ;  /* 0x0000000a1a1a7292 */ /* 0x000fe4000f8e3cff */
[----:B------:R-:W-:Y:S02]  /*1ce0*/  ULEA UR8, UR31, UR30, 0x3 ;  /* 0x0000001e1f087291 */ /* 0x000fe4000f8e18ff */
[----:B------:R-:W-:Y:S02]  /*1cf0*/  ULEA UR16, UR7, UR30, 0xc ;  /* 0x0000001e07107291 */ /* 0x000fe4000f8e60ff */
[----:B------:R-:W-:Y:S01]  /*1d00*/  UIADD3 UR34, UP0, UPT, UR42, 0x80, URZ ;  /* 0x000000802a227890 */ /* 0x000fe2000ff1e0ff */
[----:B--2---:R-:W-:Y:S01]  /*1d10*/  MOV R0, UR26 ;  /* 0x0000001a00007c02 */ /* 0x004fe20008000f00 */
[----:B------:R-:W-:Y:S02]  /*1d20*/  USHF.L.U32 UR10, UR27, 0x5, URZ ;  /* 0x000000051b0a7899 */ /* 0x000fe400080006ff */
[----:B------:R-:W-:Y:S01]  /*1d30*/  UIADD3.X UR35, UPT, UPT, URZ, UR43, URZ, UP0, !UPT ;  /* 0x0000002bff237290 */ /* 0x000fe200087fe4ff */
[----:B---3--:R-:W-:Y:S01]  /*1d40*/  SHF.L.U32 R3, R0, 0x1f, RZ ;  /* 0x0000001f00037819 */ /* 0x008fe200000006ff */
[----:B------:R-:W-:Y:S02]  /*1d50*/  UIADD3 UR32, UP3, UPT, UR42, 0x200, URZ ;  /* 0x000002002a207890 */ /* 0x000fe4000ff7e0ff */
[----:B------:R-:W-:Y:S01]  /*1d60*/  UIADD3 UR16, UPT, UPT, UR16, 0x15600, URZ ;  /* 0x0001560010107890 */ /* 0x000fe2000fffe0ff */
[----:B------:R3:W1:Y:S01]  /*1d70*/  SYNCS.PHASECHK.TRANS64.TRYWAIT P0, [UR8+0x110], R3 ;  /* 0x00011003ff0075a7 */ /* 0x0006620008001108 */
[----:B------:R-:W-:Y:S02]  /*1d80*/  UIMAD UR8, UR21, UR24, UR5 ;  /* 0x00000018150872a4 */ /* 0x000fe4000f8e0205 */
[----:B------:R-:W-:Y:S02]  /*1d90*/  UIMAD UR7, UR22, UR25, UR6 ;  /* 0x00000019160772a4 */ /* 0x000fe4000f8e0206 */
[----:B------:R-:W-:Y:S02]  /*1da0*/  ULEA UR15, UR8, UR15, 0x5 ;  /* 0x0000000f080f7291 */ /* 0x000fe4000f8e28ff */
[----:B------:R-:W-:Y:S02]  /*1db0*/  UIADD3 UR8, UPT, UPT, UR17, 0x4600, URZ ;  /* 0x0000460011087890 */ /* 0x000fe4000fffe0ff */
[----:B------:R-:W-:Y:S02]  /*1dc0*/  ULEA UR7, UR7, UR15, 0xa ;  /* 0x0000000f07077291 */ /* 0x000fe4000f8e50ff */
[----:B------:R-:W-:Y:S02]  /*1dd0*/  UIADD3.X UR33, UPT, UPT, URZ, UR43, URZ, UP3, !UPT ;  /* 0x0000002bff217290 */ /* 0x000fe40009ffe4ff */
[----:B------:R-:W-:Y:S02]  /*1de0*/  UPRMT UR7, UR7, 0x5410, URZ ;  /* 0x0000541007077896 */ /* 0x000fe400080000ff */
[----:B------:R-:W-:Y:S02]  /*1df0*/  UIADD3 UR37, UPT, UPT, UR20, 0x1, URZ ;  /* 0x0000000114257890 */ /* 0x000fe4000fffe0ff */
[----:B------:R-:W-:Y:S02]  /*1e00*/  UIADD3 UR29, UPT, UPT, UR21, 0x1, URZ ;  /* 0x00000001151d7890 */ /* 0x000fe4000fffe0ff */
[----:B------:R-:W-:Y:S02]  /*1e10*/  UISETP.NE.AND UP2, UPT, UR37, UR45, UPT ;  /* 0x0000002d2500728c */ /* 0x000fe4000bf45270 */
[----:B------:R-:W-:Y:S01]  /*1e20*/  UIADD3 UR28, UPT, UPT, UR22, 0x1, URZ ;  /* 0x00000001161c7890 */ /* 0x000fe2000fffe0ff */
[----:B------:R2:W-:Y:S01]  /*1e30*/  UTMALDG.5D.IM2COL [UR8], [UR34], UR7 ;  /* 0x00000008220073b4 */ /* 0x0005e20008060007 */
[----:B------:R-:W-:Y:S01]  /*1e40*/  UIADD3 UR36, UPT, UPT, UR36, 0x1, URZ ;  /* 0x0000000124247890 */ /* 0x000fe2000fffe0ff */
[----:B------:R-:W-:Y:S01]  /*1e50*/  UMOV UR46, 0x0 ;  /* 0x00000000002e7882 */ /* 0x000fe20000000000 */
[----:B------:R-:W-:Y:S01]  /*1e60*/  UMOV UR47, 0x10000000 ;  /* 0x10000000002f7882 */ /* 0x000fe20000000000 */
[----:B------:R-:W-:Y:S01]  /*1e70*/  UMOV UR17, UR9 ;  /* 0x0000000900117c82 */ /* 0x000fe20008000000 */
[----:B------:R-:W-:Y:S03]  /*1e80*/  UMOV UR18, UR10 ;  /* 0x0000000a00127c82 */ /* 0x000fe60008000000 */
[----:B------:R-:W-:Y:S01]  /*1e90*/  @UP2 UIADD3 UR29, UPT, UPT, UR21, URZ, URZ ;  /* 0x000000ff151d2290 */ /* 0x000fe2000fffe0ff */
[----:B------:R4:W-:Y:S03]  /*1ea0*/  UTMALDG.5D [UR16], [UR32], desc[UR46] ;  /* 0x00002e10200075b4 */ /* 0x0009e60008021000 */
[----:B------:R-:W-:Y:S11]  /*1eb0*/  UISETP.NE.AND UP1, UPT, UR29, UR40, UPT ;  /* 0x000000281d00728c */ /* 0x000ff6000bf25270 */
[----:B------:R-:W-:Y:S04]  /*1ec0*/  @UP1 UIADD3 UR28, UPT, UPT, UR22, URZ, URZ ;  /* 0x000000ff161c1290 */ /* 0x000fe8000fffe0ff */
[----:B------:R-:W-:Y:S02]  /*1ed0*/  UISETP.NE.AND UP0, UPT, UR28, UR41, UPT ;  /* 0x000000291c00728c */ /* 0x000fe4000bf05270 */
[----:B--2---:R-:W-:Y:S09]  /*1ee0*/  UIADD3 UR8, UPT, UPT, UR27, 0x1, URZ ;  /* 0x000000011b087890 */ /* 0x004ff2000fffe0ff */
[----:B------:R-:W-:Y:S01]  /*1ef0*/  @UP0 UIADD3 UR8, UPT, UPT, UR27, URZ, URZ ;  /* 0x000000ff1b080290 */ /* 0x000fe2000fffe0ff */
[----:B------:R-:W-:Y:S06]  /*1f00*/  UMOV UR7, UR31 ;  /* 0x0000001f00077c82 */ /* 0x000fec0008000000 */
[----:B------:R-:W-:Y:S01]  /*1f10*/  UMOV UR27, UR8 ;  /* 0x00000008001b7c82 */ /* 0x000fe20008000000 */
[----:B----4-:R-:W-:Y:S02]  /*1f20*/  USEL UR22, UR28, URZ, UP0 ;  /* 0x000000ff1c167287 */ /* 0x010fe40008000000 */
[----:B------:R-:W-:Y:S02]  /*1f30*/  UISETP.NE.AND UP0, UPT, UR36, UR38, UPT ;  /* 0x000000262400728c */ /* 0x000fe4000bf05270 */
[----:B------:R-:W-:Y:S02]  /*1f40*/  USEL UR20, UR37, URZ, UP2 ;  /* 0x000000ff25147287 */ /* 0x000fe40009000000 */
[----:B------:R-:W-:Y:S05]  /*1f50*/  USEL UR21, UR29, URZ, UP1 ;  /* 0x000000ff1d157287 */ /* 0x000fea0008800000 */
[----:B---3--:R-:W-:Y:S07]  /*1f60*/  BRA.U UP0, `(.L_x_23) ;  /* 0xfffffffd00107547 */ /* 0x008fee000b83ffff */
.L_x_18:
[----:B------:R-:W-:Y:S01]  /*1f70*/  ULEA UR4, UR31, UR30, 0x3 ;  /* 0x0000001e1f047291 */ /* 0x000fe2000f8e18ff */
[----:B-1----:R-:W-:Y:S01]  /*1f80*/  MOV R0, UR26 ;  /* 0x0000001a00007c02 */ /* 0x002fe20008000f00 */
[----:B------:R-:W-:Y:S01]  /*1f90*/  @!P1 SYNCS.ARRIVE.TRANS64.A1T0 RZ, [UR30+0x248], RZ ;  /* 0x000248ffffff99a7 */ /* 0x000fe2000810001e */
[----:B------:R-:W-:Y:S02]  /*1fa0*/  UISETP.GE.AND UP0, UPT, UR51, 0x1, UPT ;  /* 0x000000013300788c */ /* 0x000fe4000bf06270 */
[----:B------:R-:W-:-:S04]  /*1fb0*/  SHF.L.U32 R0, R0, 0x1f, RZ ;  /* 0x0000001f00007819 */ /* 0x000fc800000006ff */
[----:B--2---:R1:W2:Y:S03]  /*1fc0*/  SYNCS.PHASECHK.TRANS64.TRYWAIT P0, [UR4+0x110], R0 ;  /* 0x00011000ff0075a7 */ /* 0x0042a60008001104 */
[----:B------:R-:W-:Y:S05]  /*1fd0*/  BRA.U !UP0, `(.L_x_24) ;  /* 0x0000000508907547 */ /* 0x000fea000b800000 */
[----:B------:R-:W3:Y:S01]  /*1fe0*/  LDCU.128 UR8, c[0x0][0x480] ;  /* 0x00009000ff0877ac */ /* 0x000ee20008000c00 */
[----:B------:R-:W4:Y:S01]  /*1ff0*/  LDCU.128 UR32, c[0x0][0x490] ;  /* 0x00009200ff2077ac */ /* 0x000f220008000c00 */
[----:B------:R-:W1:Y:S01]  /*2000*/  LDCU.64 UR28, c[0x0][0x4c0] ;  /* 0x00009800ff1c77ac */ /* 0x000e620008000a00 */
[----:B------:R-:W1:Y:S01]  /*2010*/  LDCU UR13, c[0x0][0x4c8] ;  /* 0x00009900ff0d77ac */ /* 0x000e620008000800 */
[----:B------:R-:W1:Y:S01]  /*2020*/  LDCU.64 UR16, c[0x0][0x4f0] ;  /* 0x00009e00ff1077ac */ /* 0x000e620008000a00 */
[----:B---3--:R-:W-:Y:S02]  /*2030*/  UIMAD.WIDE.U32 UR4, UR44, UR9, URZ ;  /* 0x000000092c0472a5 */ /* 0x008fe4000f8e00ff */
[----:B------:R-:W-:Y:S02]  /*2040*/  UISETP.NE.AND UP0, UPT, UR8, 0x1, UPT ;  /* 0x000000010800788c */ /* 0x000fe4000bf05270 */
[----:B------:R-:W-:Y:S01]  /*2050*/  USHF.R.U32.HI UR5, URZ, UR10, UR5 ;  /* 0x0000000aff057299 */ /* 0x000fe20008011605 */
[----:B------:R-:W3:Y:S03]  /*2060*/  LDCU UR9, c[0x0][0x4a0] ;  /* 0x00009400ff0977ac */ /* 0x000ee60008000800 */
[----:B------:R-:W-:-:S02]  /*2070*/  USEL UR5, UR44, UR5, !UP0 ;  /* 0x000000052c057287 */ /* 0x000fc4000c000000 */
[----:B------:R-:W-:Y:S02]  /*2080*/  UISETP.NE.AND UP0, UPT, UR11, 0x1, UPT ;  /* 0x000000010b00788c */ /* 0x000fe4000bf05270 */
[----:B----4-:R-:W-:Y:S01]  /*2090*/  UIMAD.WIDE.U32 UR6, UR5, UR32, URZ ;  /* 0x00000020050672a5 */ /* 0x010fe2000f8e00ff */
[----:B------:R-:W1:Y:S01]  /*20a0*/  LDCU UR10, c[0x0][0x4ec] ;  /* 0x00009d80ff0a77ac */ /* 0x000e620008000800 */
[----:B------:R-:W4:Y:S05]  /*20b0*/  LDCU UR46, c[0x0][0x38c] ;  /* 0x00007180ff2e77ac */ /* 0x000f2a0008000800 */
[----:B------:R-:W-:Y:S01]  /*20c0*/  UMOV UR4, UR7 ;  /* 0x0000000700047c82 */ /* 0x000fe20008000000 */
[----:B------:R-:W1:Y:S01]  /*20d0*/  LDCU UR23, c[0x0][0x4cc] ;  /* 0x00009980ff1777ac */ /* 0x000e620008000800 */
[----:B------:R-:W-:Y:S01]  /*20e0*/  USHF.R.U32.HI UR4, URZ, UR33, UR4 ;  /* 0x00000021ff047299 */ /* 0x000fe20008011604 */
[----:B------:R-:W1:Y:S03]  /*20f0*/  LDCU.64 UR40, c[0x0][0x390] ;  /* 0x00007200ff2877ac */ /* 0x000e660008000a00 */
[----:B------:R-:W-:-:S02]  /*2100*/  USEL UR4, UR5, UR4, !UP0 ;  /* 0x0000000405047287 */ /* 0x000fc4000c000000 */
[----:B------:R-:W-:Y:S02]  /*2110*/  UISETP.NE.AND UP0, UPT, UR34, 0x1, UPT ;  /* 0x000000012200788c */ /* 0x000fe4000bf05270 */
[----:B------:R-:W-:Y:S01]  /*2120*/  UIMAD.WIDE.U32 UR6, UR4, UR35, URZ ;  /* 0x00000023040672a5 */ /* 0x000fe2000f8e00ff */
[----:B------:R-:W1:Y:S01]  /*2130*/  LDCU.64 UR24, c[0x0][0x4d0] ;  /* 0x00009a00ff1877ac */ /* 0x000e620008000a00 */
[----:B------:R-:W-:-:S05]  /*2140*/  UIADD3 UR38, UPT, UPT, UR51, UR38, URZ ;  /* 0x0000002633267290 */ /* 0x000fca000fffe0ff */
[----:B------:R-:W-:Y:S01]  /*2150*/  UMOV UR6, UR7 ;  /* 0x0000000700067c82 */ /* 0x000fe20008000000 */
[----:B------:R-:W-:Y:S02]  /*2160*/  UIADD3 UR7, UPT, UPT, -UR5, URZ, URZ ;  /* 0x000000ff05077290 */ /* 0x000fe4000fffe1ff */
[----:B---3--:R-:W-:Y:S02]  /*2170*/  USHF.R.U32.HI UR6, URZ, UR9, UR6 ;  /* 0x00000009ff067299 */ /* 0x008fe40008011606 */
[----:B------:R-:W-:Y:S02]  /*2180*/  UIMAD UR7, UR8, UR7, UR44 ;  /* 0x00000007080772a4 */ /* 0x000fe4000f8e022c */
[----:B------:R-:W-:Y:S02]  /*2190*/  USEL UR14, UR4, UR6, !UP0 ;  /* 0x00000006040e7287 */ /* 0x000fe4000c000000 */
[----:B------:R-:W-:Y:S02]  /*21a0*/  UIADD3 UR6, UPT, UPT, -UR4, URZ, URZ ;  /* 0x000000ff04067290 */ /* 0x000fe4000fffe1ff */
[----:B------:R-:W-:-:S02]  /*21b0*/  UIADD3 UR9, UPT, UPT, -UR14, URZ, URZ ;  /* 0x000000ff0e097290 */ /* 0x000fc4000fffe1ff */
[----:B------:R-:W-:Y:S02]  /*21c0*/  UIMAD UR12, UR11, UR6, UR5 ;  /* 0x000000060b0c72a4 */ /* 0x000fe4000f8e0205 */
[----:B------:R-:W-:Y:S02]  /*21d0*/  UIMAD UR9, UR34, UR9, UR4 ;  /* 0x00000009220972a4 */ /* 0x000fe4000f8e0204 */
[----:B-1----:R-:W-:Y:S01]  /*21e0*/  UIMAD UR11, UR7, UR28, UR10 ;  /* 0x0000001c070b72a4 */ /* 0x002fe2000f8e020a */
[----:B------:R-:W1:Y:S02]  /*21f0*/  LDCU.64 UR4, c[0x0][0x4f8] ;  /* 0x00009f00ff0477ac */ /* 0x000e640008000a00 */
[----:B------:R-:W3:Y:S01]  /*2200*/  LDCU UR6, c[0x0][0x500] ;  /* 0x0000a000ff0677ac */ /* 0x000ee20008000800 */
[----:B------:R-:W-:Y:S02]  /*2210*/  UIMAD UR12, UR12, UR29, UR16 ;  /* 0x0000001d0c0c72a4 */ /* 0x000fe4000f8e0210 */
[----:B------:R-:W-:Y:S01]  /*2220*/  UIMAD UR13, UR9, UR13, UR17 ;  /* 0x0000000d090d72a4 */ /* 0x000fe2000f8e0211 */
[----:B------:R-:W-:Y:S01]  /*2230*/  UMOV UR37, UR51 ;  /* 0x0000003300257c82 */ /* 0x000fe20008000000 */
[----:B----4-:R-:W-:-:S10]  /*2240*/  UMOV UR7, UR31 ;  /* 0x0000001f00077c82 */ /* 0x010fd40008000000 */
.L_x_29:
[----:B------:R-:W-:Y:S01]  /*2250*/  @!P3 MOV R3, 0x1800 ;  /* 0x000018000003b802 */ /* 0x000fe20000000f00 */
[----:B------:R-:W-:Y:S01]  /*2260*/  ULEA UR9, UR7, UR30, 0x3 ;  /* 0x0000001e07097291 */ /* 0x000fe2000f8e18ff */
[----:B-12---:R-:W-:Y:S11]  /*2270*/  @P0 BRA `(.L_x_25) ;  /* 0x0000000000100947 */ /* 0x006ff60003800000 */
[----:B------:R-:W-:Y:S04]  /*2280*/  MOV R0, UR26 ;  /* 0x0000001a00007c02 */ /* 0x000fe80008000f00 */
[----:B------:R-:W-:Y:S04]  /*2290*/  SHF.L.U32 R5, R0, 0x1f, RZ ;  /* 0x0000001f00057819 */ /* 0x000fe800000006ff */
[----:B------:R-:W2:Y:S02]  /*22a0*/  SYNCS.PHASECHK.TRANS64.TRYWAIT P0, [UR9+0x110], R5 ;  /* 0x00011005ff0075a7 */ /* 0x000ea40008001109 */
[----:B--2---:R-:W-:Y:S05]  /*22b0*/  @!P0 BRA `(.L_x_26) ;  /* 0x0000006c00ac8947 */ /* 0x004fea0003800000 */
.L_x_25:
[----:B------:R4:W-:Y:S01]  /*22c0*/  @!P3 SYNCS.ARRIVE.TRANS64 RZ, [UR9], R3 ;  /* 0x00000003ffffb9a7 */ /* 0x0009e20008000009 */
[----:B------:R-:W-:Y:S04]  /*22d0*/  BSSY.RECONVERGENT B0, `(.L_x_27) ;  /* 0x0000003000007945 */ /* 0x000fe80003800200 */
[----:B------:R-:W-:Y:S05]  /*22e0*/  @P2 BRA `(.L_x_28) ;  /* 0x0000000000042947 */ /* 0x000fea0003800000 */
[----:B-1-3--:R-:W-:Y:S05]  /*22f0*/  BPT.TRAP 0x1 ;  /* 0x000000040000795c */ /* 0x00afea0000300000 */
.L_x_28:
[----:B-1-3--:R-:W-:Y:S05]  /*2300*/  BSYNC.RECONVERGENT B0 ;  /* 0x0000000000007941 */ /* 0x00afea0003800200 */
.L_x_27:
[----:B------:R-:W-:Y:S02]  /*2310*/  UIADD3 UR8, UPT, UPT, UR7, 0x1, URZ ;  /* 0x0000000107087890 */ /* 0x000fe4000fffe0ff */
[----:B------:R-:W-:Y:S02]  /*2320*/  UIMAD UR16, UR20, UR23, UR4 ;  /* 0x00000017141072a4 */ /* 0x000fe4000f8e0204 */
[----:B------:R-:W-:Y:S02]  /*2330*/  UISETP.NE.AND UP0, UPT, UR8, 0x22, UPT ;  /* 0x000000220800788c */ /* 0x000fe4000bf05270 */
[----:B------:R-:W-:Y:S02]  /*2340*/  UIMAD UR15, UR21, UR24, UR5 ;  /* 0x00000018150f72a4 */ /* 0x000fe4000f8e0205 */
[----:B------:R-:W-:Y:S02]  /*2350*/  USEL UR10, URZ, 0x1, UP0 ;  /* 0x00000001ff0a7887 */ /* 0x000fe40008000000 */
[----:B------:R-:W-:Y:S02]  /*2360*/  USEL UR31, UR8, URZ, UP0 ;  /* 0x000000ff081f7287 */ /* 0x000fe40008000000 */
[----:B------:R-:W-:Y:S02]  /*2370*/  ULOP3.LUT UR26, UR26, UR10, URZ, 0x3c, !UPT ;  /* 0x0000000a1a1a7292 */ /* 0x000fe4000f8e3cff */
[----:B------:R-:W-:Y:S02]  /*2380*/  ULEA UR8, UR31, UR30, 0x3 ;  /* 0x0000001e1f087291 */ /* 0x000fe4000f8e18ff */
[----:B------:R-:W-:Y:S02]  /*2390*/  ULEA UR18, UR7, UR30, 0xc ;  /* 0x0000001e07127291 */ /* 0x000fe4000f8e60ff */
[----:B------:R-:W-:Y:S01]  /*23a0*/  ULEA UR15, UR15, UR16, 0x5 ;  /* 0x000000100f0f7291 */ /* 0x000fe2000f8e28ff */
[----:B--2---:R-:W-:Y:S01]  /*23b0*/  MOV R0, UR26 ;  /* 0x0000001a00007c02 */ /* 0x004fe20008000f00 */
[----:B------:R-:W-:Y:S02]  /*23c0*/  UIADD3 UR34, UP0, UPT, UR42, 0x80, URZ ;  /* 0x000000802a227890 */ /* 0x000fe4000ff1e0ff */
[----:B------:R-:W-:Y:S01]  /*23d0*/  USHF.L.U32 UR10, UR27, 0x5, URZ ;  /* 0x000000051b0a7899 */ /* 0x000fe200080006ff */
[----:B----4-:R-:W-:Y:S01]  /*23e0*/  SHF.L.U32 R3, R0, 0x1f, RZ ;  /* 0x0000001f00037819 */ /* 0x010fe200000006ff */
[----:B------:R-:W-:Y:S02]  /*23f0*/  UIADD3.X UR35, UPT, UPT, URZ, UR43, URZ, UP0, !UPT ;  /* 0x0000002bff237290 */ /* 0x000fe400087fe4ff */
[----:B------:R-:W-:Y:S01]  /*2400*/  UIADD3 UR32, UP3, UPT, UR42, 0x200, URZ ;  /* 0x000002002a207890 */ /* 0x000fe2000ff7e0ff */
[----:B------:R4:W1:Y:S01]  /*2410*/  SYNCS.PHASECHK.TRANS64.TRYWAIT P0, [UR8+0x110], R3 ;  /* 0x00011003ff0075a7 */ /* 0x0008620008001108 */
[----:B------:R-:W-:Y:S02]  /*2420*/  ULEA UR8, UR7, UR30, 0xb ;  /* 0x0000001e07087291 */ /* 0x000fe4000f8e58ff */
[----:B------:R-:W-:Y:S02]  /*2430*/  UIMAD UR7, UR22, UR25, UR6 ;  /* 0x00000019160772a4 */ /* 0x000fe4000f8e0206 */
[----:B------:R-:W-:Y:S02]  /*2440*/  UIADD3 UR8, UPT, UPT, UR8, 0x4600, URZ ;  /* 0x0000460008087890 */ /* 0x000fe4000fffe0ff */
[----:B------:R-:W-:Y:S02]  /*2450*/  ULEA UR7, UR7, UR15, 0xa ;  /* 0x0000000f07077291 */ /* 0x000fe4000f8e50ff */
[----:B------:R-:W-:Y:S02]  /*2460*/  UIADD3.X UR33, UPT, UPT, URZ, UR43, URZ, UP3, !UPT ;  /* 0x0000002bff217290 */ /* 0x000fe40009ffe4ff */
[----:B------:R-:W-:Y:S02]  /*2470*/  UPRMT UR7, UR7, 0x5410, URZ ;  /* 0x0000541007077896 */ /* 0x000fe400080000ff */
[----:B------:R-:W-:Y:S02]  /*2480*/  UIADD3 UR16, UPT, UPT, UR18, 0x15600, URZ ;  /* 0x0001560012107890 */ /* 0x000fe4000fffe0ff */
[----:B------:R-:W-:Y:S02]  /*2490*/  UIADD3 UR36, UPT, UPT, UR20, 0x1, URZ ;  /* 0x0000000114247890 */ /* 0x000fe4000fffe0ff */
[----:B------:R-:W-:Y:S02]  /*24a0*/  UIADD3 UR29, UPT, UPT, UR21, 0x1, URZ ;  /* 0x00000001151d7890 */ /* 0x000fe4000fffe0ff */
[----:B------:R-:W-:Y:S01]  /*24b0*/  UISETP.NE.AND UP2, UPT, UR36, UR46, UPT ;  /* 0x0000002e2400728c */ /* 0x000fe2000bf45270 */
[----:B------:R2:W-:Y:S01]  /*24c0*/  UTMALDG.5D.IM2COL [UR8], [UR34], UR7 ;  /* 0x00000008220073b4 */ /* 0x0005e20008060007 */
[----:B------:R-:W-:Y:S01]  /*24d0*/  UIADD3 UR28, UPT, UPT, UR22, 0x1, URZ ;  /* 0x00000001161c7890 */ /* 0x000fe2000fffe0ff */
[----:B------:R-:W-:Y:S01]  /*24e0*/  UMOV UR44, 0x0 ;  /* 0x00000000002c7882 */ /* 0x000fe20000000000 */
[----:B------:R-:W-:Y:S01]  /*24f0*/  UMOV UR45, 0x10000000 ;  /* 0x10000000002d7882 */ /* 0x000fe20000000000 */
[----:B------:R-:W-:Y:S01]  /*2500*/  UMOV UR17, UR9 ;  /* 0x0000000900117c82 */ /* 0x000fe20008000000 */
[----:B------:R-:W-:Y:S02]  /*2510*/  UMOV UR18, UR10 ;  /* 0x0000000a00127c82 */ /* 0x000fe40008000000 */
[----:B------:R3:W-:Y:S03]  /*2520*/  UTMALDG.5D [UR16], [UR32], desc[UR44] ;  /* 0x00002c10200075b4 */ /* 0x0007e60008021000 */
[----:B------:R-:W-:Y:S04]  /*2530*/  @UP2 UIADD3 UR29, UPT, UPT, UR21, URZ, URZ ;  /* 0x000000ff151d2290 */ /* 0x000fe8000fffe0ff */
[----:B------:R-:W-:Y:S11]  /*2540*/  UISETP.NE.AND UP1, UPT, UR29, UR40, UPT ;  /* 0x000000281d00728c */ /* 0x000ff6000bf25270 */
[----:B------:R-:W-:Y:S04]  /*2550*/  @UP1 UIADD3 UR28, UPT, UPT, UR22, URZ, URZ ;  /* 0x000000ff161c1290 */ /* 0x000fe8000fffe0ff */
[----:B------:R-:W-:Y:S02]  /*2560*/  UISETP.NE.AND UP0, UPT, UR28, UR41, UPT ;  /* 0x000000291c00728c */ /* 0x000fe4000bf05270 */
[----:B--2---:R-:W-:Y:S09]  /*2570*/  UIADD3 UR8, UPT, UPT, UR27, 0x1, URZ ;  /* 0x000000011b087890 */ /* 0x004ff2000fffe0ff */
[----:B------:R-:W-:Y:S02]  /*2580*/  @UP0 UIADD3 UR8, UPT, UPT, UR27, URZ, URZ ;  /* 0x000000ff1b080290 */ /* 0x000fe4000fffe0ff */
[----:B------:R-:W-:Y:S05]  /*2590*/  UIADD3 UR7, UPT, UPT, UR37, -0x1, URZ ;  /* 0xffffffff25077890 */ /* 0x000fea000fffe0ff */
[----:B------:R-:W-:Y:S01]  /*25a0*/  UMOV UR27, UR8 ;  /* 0x00000008001b7c82 */ /* 0x000fe20008000000 */
[----:B---3--:R-:W-:Y:S02]  /*25b0*/  USEL UR22, UR28, URZ, UP0 ;  /* 0x000000ff1c167287 */ /* 0x008fe40008000000 */
[----:B------:R-:W-:Y:S02]  /*25c0*/  UISETP.GT.U32.AND UP0, UPT, UR37, 0x1, UPT ;  /* 0x000000012500788c */ /* 0x000fe4000bf04070 */
[----:B------:R-:W-:Y:S02]  /*25d0*/  USEL UR20, UR36, URZ, UP2 ;  /* 0x000000ff24147287 */ /* 0x000fe40009000000 */
[----:B------:R-:W-:Y:S01]  /*25e0*/  USEL UR21, UR29, URZ, UP1 ;  /* 0x000000ff1d157287 */ /* 0x000fe20008800000 */
[----:B------:R-:W-:Y:S01]  /*25f0*/  UMOV UR37, UR7 ;  /* 0x0000000700257c82 */ /* 0x000fe20008000000 */
[----:B------:R-:W-:Y:S03]  /*2600*/  UMOV UR7, UR31 ;  /* 0x0000001f00077c82 */ /* 0x000fe60008000000 */
[----:B----4-:R-:W-:Y:S07]  /*2610*/  BRA.U UP0, `(.L_x_29) ;  /* 0xfffffffd000c7547 */ /* 0x010fee000b83ffff */
.L_x_24:
[----:B------:R-:W-:Y:S01]  /*2620*/  SHF.L.U32 R3, R2, 0x1f, RZ ;  /* 0x0000001f02037819 */ /* 0x000fe200000006ff */
[----:B------:R-:W-:-:S03]  /*2630*/  NOP ;  /* 0x0000000000007918 */ /* 0x000fc60000000000 */
[----:B-12---:R-:W1:Y:S02]  /*2640*/  SYNCS.PHASECHK.TRANS64.TRYWAIT P0, [UR30+0x250], R3 ;  /* 0x00025003ff0075a7 */ /* 0x006e64000800111e */
[----:B-1----:R-:W-:Y:S05]  /*2650*/  @!P0 BRA `(.L_x_30) ;  /* 0x0000006800dc8947 */ /* 0x002fea0003800000 */
.L_x_132:
[----:B------:R-:W2:Y:S01]  /*2660*/  LDS.128 R4, [UR30+0x290] ;  /* 0x0002901eff047984 */ /* 0x000ea20008000c00 */
[----:B------:R-:W-:Y:S02]  /*2670*/  UIADD3 UR4, UPT, UPT, UR30, 0x258, URZ ;  /* 0x000002581e047890 */ /* 0x000fe4000fffe0ff */
[----:B------:R-:W-:Y:S01]  /*2680*/  UISETP.GE.AND UP0, UPT, UR39, 0x1, UPT ;  /* 0x000000012700788c */ /* 0x000fe2000bf06270 */
[----:B------:R-:W-:Y:S01]  /*2690*/  @!PT LDS RZ, [RZ] ;  /* 0x00000000fffff984 */ /* 0x000fe20000000800 */
[----:B------:R-:W-:Y:S01]  /*26a0*/  @!PT LDS RZ, [RZ] ;  /* 0x00000000fffff984 */ /* 0x000fe20000000800 */
[----:B------:R-:W-:Y:S01]  /*26b0*/  @!PT LDS RZ, [RZ] ;  /* 0x00000000fffff984 */ /* 0x000fe20000000800 */
[----:B------:R-:W-:Y:S01]  /*26c0*/  @!PT LDS RZ, [RZ] ;  /* 0x00000000fffff984 */ /* 0x000fe20000000800 */
[----:B------:R3:W-:Y:S06]  /*26d0*/  MEMBAR.ALL.CTA ;  /* 0x0000000000007992 */ /* 0x0007ec0000008000 */
[----:B---3--:R-:W3:Y:S01]  /*26e0*/  FENCE.VIEW.ASYNC.S ;  /* 0x00000000000073c6 */ /* 0x008ee20000000000 */
[----:B------:R-:W-:-:S09]  /*26f0*/  UPRMT UR4, URZ, 0x654, UR4 ;  /* 0x00000654ff047896 */ /* 0x000fd20008000004 */
[----:B---3--:R-:W-:Y:S01]  /*2700*/  SYNCS.ARRIVE.TRANS64.RED.A1T0 RZ, [UR4], RZ ;  /* 0x000000ffffff79a7 */ /* 0x008fe20008100404 */
[----:B--2---:R-:W-:-:S13]  /*2710*/  LOP3.LUT P0, RZ, R6, 0x1, RZ, 0xc0, !PT ;  /* 0x0000000106ff7812 */ /* 0x004fda000780c0ff */
[----:B------:R-:W-:Y:S01]  /*2720*/  VOTEU.ANY UP1, P0 ;  /* 0x0000000000ff7886 */ /* 0x000fe20000020100 */
[----:B------:R-:W-:-:S13]  /*2730*/  PLOP3.LUT P0, PT, PT, PT, UP1, 0x80, 0x8 ;  /* 0x000000000008781c */ /* 0x000fda0003f0f018 */
[----:B-1----:R-:W-:Y:S02]  /*2740*/  @P0 MOV R0, R4 ;  /* 0x0000000400000202 */ /* 0x002fe40000000f00 */
[----:B------:R-:W-:Y:S02]  /*2750*/  @P0 LOP3.LUT R4, R5, 0xffff, RZ, 0xc0, !PT ;  /* 0x0000ffff05040812 */ /* 0x000fe400078ec0ff */
[----:B------:R-:W-:Y:S02]  /*2760*/  @P0 R2UR UR6, R0 ;  /* 0x00000000000602ca */ /* 0x000fe400000e0000 */
[----:B------:R-:W-:-:S11]  /*2770*/  @P0 R2UR UR5, R4 ;  /* 0x00000000040502ca */ /* 0x000fd600000e0000 */
[----:B------:R-:W-:Y:S02]  /*2780*/  @UP1 UMOV UR49, UR6 ;  /* 0x0000000600311c82 */ /* 0x000fe40008000000 */
[----:B------:R-:W-:Y:S01]  /*2790*/  @UP1 UMOV UR48, UR5 ;  /* 0x0000000500301c82 */ /* 0x000fe20008000000 */
[----:B------:R-:W-:Y:S05]  /*27a0*/  BRA.U !UP0, `(.L_x_31) ;  /* 0x0000000108d47547 */ /* 0x000fea000b800000 */
[----:B------:R-:W1:Y:S01]  /*27b0*/  LDCU.128 UR16, c[0x0][0xc10] ;  /* 0x00018200ff1077ac */ /* 0x000e620008000c00 */
[----:B------:R-:W2:Y:S01]  /*27c0*/  LDCU UR20, c[0x0][0xc20] ;  /* 0x00018400ff1477ac */ /* 0x000ea20008000800 */
[----:B------:R-:W3:Y:S01]  /*27d0*/  LDCU UR13, c[0x0][0xc0c] ;  /* 0x00018180ff0d77ac */ /* 0x000ee20008000800 */
[----:B------:R-:W4:Y:S01]  /*27e0*/  LDCU.64 UR14, c[0x0][0xc28] ;  /* 0x00018500ff0e77ac */ /* 0x000f220008000a00 */
[----:B------:R-:W-:Y:S02]  /*27f0*/  UISETP.NE.AND UP3, UPT, UR39, 0x1, UPT ;  /* 0x000000012700788c */ /* 0x000fe4000bf65270 */
[----:B-1----:R-:W-:Y:S02]  /*2800*/  UIMAD.WIDE.U32 UR4, UR52, UR19, URZ ;  /* 0x00000013340472a5 */ /* 0x002fe4000f8e00ff */
[----:B------:R-:W-:Y:S02]  /*2810*/  UIMAD.WIDE.U32 UR6, UR53, UR16, URZ ;  /* 0x00000010350672a5 */ /* 0x000fe4000f8e00ff */
[----:B------:R-:W-:-:S02]  /*2820*/  UISETP.NE.AND UP0, UPT, UR18, 0x1, UPT ;  /* 0x000000011200788c */ /* 0x000fc4000bf05270 */
[----:B------:R-:W-:Y:S01]  /*2830*/  UIMAD.WIDE.U32 UR10, UR48, UR19, URZ ;  /* 0x00000013300a72a5 */ /* 0x000fe2000f8e00ff */
[----:B------:R-:W-:Y:S01]  /*2840*/  UMOV UR4, UR5 ;  /* 0x0000000500047c82 */ /* 0x000fe20008000000 */
[----:B---3--:R-:W-:Y:S02]  /*2850*/  UISETP.NE.AND UP2, UPT, UR13, 0x1, UPT ;  /* 0x000000010d00788c */ /* 0x008fe4000bf45270 */
[----:B--2---:R-:W-:Y:S02]  /*2860*/  USHF.R.U32.HI UR5, URZ, UR20, UR4 ;  /* 0x00000014ff057299 */ /* 0x004fe40008011604 */
[----:B------:R-:W-:Y:S01]  /*2870*/  UIMAD.WIDE.U32 UR8, UR49, UR16, URZ ;  /* 0x00000010310872a5 */ /* 0x000fe2000f8e00ff */
[----:B------:R-:W-:Y:S01]  /*2880*/  UMOV UR4, UR7 ;  /* 0x0000000700047c82 */ /* 0x000fe20008000000 */
[----:B------:R-:W-:Y:S02]  /*2890*/  USEL UR5, UR52, UR5, !UP0 ;  /* 0x0000000534057287 */ /* 0x000fe4000c000000 */
[----:B------:R-:W-:-:S02]  /*28a0*/  USHF.R.U32.HI UR4, URZ, UR17, UR4 ;  /* 0x00000011ff047299 */ /* 0x000fc40008011604 */
[----:B----4-:R-:W-:Y:S02]  /*28b0*/  UIMAD.WIDE.U32 UR6, UR5, UR14, URZ ;  /* 0x0000000e050672a5 */ /* 0x010fe4000f8e00ff */
[----:B------:R-:W-:Y:S01]  /*28c0*/  USEL UR12, UR53, UR4, !UP2 ;  /* 0x00000004350c7287 */ /* 0x000fe2000d000000 */
[----:B------:R-:W-:Y:S02]  /*28d0*/  UMOV UR8, UR9 ;  /* 0x0000000900087c82 */ /* 0x000fe40008000000 */
[----:B------:R-:W-:Y:S01]  /*28e0*/  UMOV UR4, UR11 ;  /* 0x0000000b00047c82 */ /* 0x000fe20008000000 */
[----:B------:R-:W-:Y:S01]  /*28f0*/  UIMAD.WIDE.U32 UR10, UR12, UR14, URZ ;  /* 0x0000000e0c0a72a5 */ /* 0x000fe2000f8e00ff */
[----:B------:R-:W-:Y:S01]  /*2900*/  UMOV UR6, UR7 ;  /* 0x0000000700067c82 */ /* 0x000fe20008000000 */
[----:B------:R-:W-:Y:S02]  /*2910*/  USHF.R.U32.HI UR4, URZ, UR20, UR4 ;  /* 0x00000014ff047299 */ /* 0x000fe40008011604 */
[----:B------:R-:W-:-:S02]  /*2920*/  @UP3 USHF.R.U32.HI UR5, URZ, UR15, UR6 ;  /* 0x0000000fff053299 */ /* 0x000fc40008011606 */
[----:B------:R-:W-:Y:S01]  /*2930*/  USHF.R.U32.HI UR17, URZ, UR17, UR8 ;  /* 0x00000011ff117299 */ /* 0x000fe20008011608 */
[----:B------:R-:W-:Y:S01]  /*2940*/  UMOV UR6, UR11 ;  /* 0x0000000b00067c82 */ /* 0x000fe20008000000 */
[----:B------:R-:W-:Y:S02]  /*2950*/  USEL UR4, UR48, UR4, !UP0 ;  /* 0x0000000430047287 */ /* 0x000fe4000c000000 */
[----:B------:R-:W-:Y:S02]  /*2960*/  @UP3 USHF.R.U32.HI UR12, URZ, UR15, UR6 ;  /* 0x0000000fff0c3299 */ /* 0x000fe40008011606 */
[----:B------:R-:W-:Y:S02]  /*2970*/  UIMAD UR6, UR39, UR5, URZ ;  /* 0x00000005270672a4 */ /* 0x000fe4000f8e02ff */
[----:B------:R-:W-:Y:S02]  /*2980*/  USEL UR5, UR49, UR17, !UP2 ;  /* 0x0000001131057287 */ /* 0x000fe4000d000000 */
[----:B------:R-:W-:-:S02]  /*2990*/  UIMAD UR8, UR39, UR12, URZ ;  /* 0x0000000c270872a4 */ /* 0x000fc4000f8e02ff */
[----:B------:R-:W-:Y:S02]  /*29a0*/  UISETP.GE.AND UP0, UPT, UR4, UR6, UPT ;  /* 0x000000060400728c */ /* 0x000fe4000bf06270 */
[----:B------:R-:W-:Y:S02]  /*29b0*/  UIMAD.WIDE.U32 UR6, UR4, UR14, URZ ;  /* 0x0000000e040672a5 */ /* 0x000fe4000f8e00ff */
[----:B------:R-:W-:Y:S02]  /*29c0*/  UISETP.GE.OR UP0, UPT, UR5, UR8, UP0 ;  /* 0x000000080500728c */ /* 0x000fe40008706670 */
[----:B------:R-:W-:Y:S02]  /*29d0*/  UIMAD.WIDE.U32 UR8, UR5, UR14, URZ ;  /* 0x0000000e050872a5 */ /* 0x000fe4000f8e00ff */
[----:B------:R-:W-:Y:S01]  /*29e0*/  UIADD3 UR10, UPT, UPT, -UR4, URZ, URZ ;  /* 0x000000ff040a7290 */ /* 0x000fe2000fffe1ff */
[----:B------:R-:W-:Y:S02]  /*29f0*/  UMOV UR6, UR7 ;  /* 0x0000000700067c82 */ /* 0x000fe40008000000 */
[----:B------:R-:W-:-:S02]  /*2a00*/  USHF.R.U32.HI UR6, URZ, UR15, UR6 ;  /* 0x0000000fff067299 */ /* 0x000fc40008011606 */
[----:B------:R-:W-:Y:S02]  /*2a10*/  UIMAD UR10, UR18, UR10, UR48 ;  /* 0x0000000a120a72a4 */ /* 0x000fe4000f8e0230 */
[----:B------:R-:W-:Y:S01]  /*2a20*/  USEL UR6, UR4, UR6, !UP3 ;  /* 0x0000000604067287 */ /* 0x000fe2000d800000 */
[----:B------:R-:W-:Y:S01]  /*2a30*/  @!UP0 UMOV UR7, UR9 ;  /* 0x0000000900078c82 */ /* 0x000fe20008000000 */
[----:B------:R-:W-:Y:S02]  /*2a40*/  UIADD3 UR9, UPT, UPT, -UR5, URZ, URZ ;  /* 0x000000ff05097290 */ /* 0x000fe4000fffe1ff */
[----:B------:R-:W-:Y:S02]  /*2a50*/  @!UP0 USHF.R.U32.HI UR7, URZ, UR15, UR7 ;  /* 0x0000000fff078299 */ /* 0x000fe40008011607 */
[----:B------:R-:W-:Y:S02]  /*2a60*/  UIADD3 UR8, UPT, UPT, -UR6, URZ, URZ ;  /* 0x000000ff06087290 */ /* 0x000fe4000fffe1ff */
[----:B------:R-:W-:-:S02]  /*2a70*/  @!UP0 USEL UR7, UR5, UR7, !UP3 ;  /* 0x0000000705078287 */ /* 0x000fc4000d800000 */
[----:B------:R-:W-:Y:S02]  /*2a80*/  UIMAD UR8, UR39, UR8, UR4 ;  /* 0x00000008270872a4 */ /* 0x000fe4000f8e0204 */
[----:B------:R-:W-:Y:S02]  /*2a90*/  @!UP0 UIADD3 UR6, UPT, UPT, UR6, -UR7, URZ ;  /* 0x8000000706068290 */ /* 0x000fe4000fffe0ff */
[----:B------:R-:W-:Y:S02]  /*2aa0*/  @!UP0 UIMAD UR7, UR8, UR12, UR7 ;  /* 0x0000000c080782a4 */ /* 0x000fe4000f8e0207 */
[----:B------:R-:W-:Y:S02]  /*2ab0*/  @!UP0 UIMAD UR4, UR39, UR6, UR5 ;  /* 0x00000006270482a4 */ /* 0x000fe4000f8e0205 */
[----:B------:R-:W-:Y:S02]  /*2ac0*/  UIMAD UR6, UR13, UR9, UR49 ;  /* 0x000000090d0672a4 */ /* 0x000fe4000f8e0231 */
[----:B------:R-:W-:Y:S01]  /*2ad0*/  UIMAD UR48, UR4, UR18, UR10 ;  /* 0x00000012043072a4 */ /* 0x000fe2000f8e020a */
[----:B------:R-:W-:-:S02]  /*2ae0*/  @!UP0 UMOV UR5, UR7 ;  /* 0x0000000700058c82 */ /* 0x000fc40008000000 */
[----:B------:R-:W-:-:S12]  /*2af0*/  UIMAD UR49, UR5, UR13, UR6 ;  /* 0x0000000d053172a4 */ /* 0x000fd8000f8e0206 */
.L_x_31:
        /* <DEDUP_REMOVED lines=20> */
.L_x_32:
[----:B------:R-:W-:Y:S01]  /*2c40*/  R2UR UR5, R86 ;  /* 0x00000000560572ca */ /* 0x000fe200000e0000 */
[----:B------:R-:W-:Y:S01]  /*2c50*/  UMOV UR36, UR38 ;  /* 0x0000002600247c82 */ /* 0x000fe20008000000 */
[----:B------:R-:W-:Y:S02]  /*2c60*/  R2UR UR4, R73 ;  /* 0x00000000490472ca */ /* 0x000fe400000e0000 */
[----:B------:R-:W-:Y:S02]  /*2c70*/  PLOP3.LUT P1, PT, PT, PT, PT, 0x80, 0x8 ;  /* 0x000000000008781c */ /* 0x000fe40003f2f070 */
[----:B------:R-:W-:-:S07]  /*2c80*/  LOP3.LUT R2, R2, 0x1, RZ, 0x3c, !PT ;  /* 0x0000000102027812 */ /* 0x000fce00078e3cff */
[----:B------:R-:W-:Y:S02]  /*2c90*/  UIADD3 UR50, UPT, UPT, UR49, UR5, URZ ;  /* 0x0000000531327290 */ /* 0x000fe4000fffe0ff */
[----:B------:R-:W-:Y:S01]  /*2ca0*/  UIADD3 UR24, UPT, UPT, UR48, UR4, URZ ;  /* 0x0000000430187290 */ /* 0x000fe2000fffe0ff */
[----:B------:R-:W-:Y:S11]  /*2cb0*/  BRA.U UP1, `(.L_x_33) ;  /* 0xffffffe901d87547 */ /* 0x000ff6000b83ffff */
[----:B------:R-:W-:Y:S01]  /*2cc0*/  UIADD3 UR30, UPT, UPT, UR30, 0x110, URZ ;  /* 0x000001101e1e7890 */ /* 0x000fe2000fffe0ff */
[----:B------:R-:W-:-:S03]  /*2cd0*/  MOV R3, UR26 ;  /* 0x0000001a00037c02 */ /* 0x000fc60008000f00 */
[----:B------:R-:W-:Y:S01]  /*2ce0*/  ULEA UR4, UR31, UR30, 0x3 ;  /* 0x0000001e1f047291 */ /* 0x000fe2000f8e18ff */
[----:B------:R-:W-:-:S08]  /*2cf0*/  SHF.L.U32 R3, R3, 0x1f, RZ ;  /* 0x0000001f03037819 */ /* 0x000fd000000006ff */
[----:B------:R-:W1:Y:S02]  /*2d00*/  SYNCS.PHASECHK.TRANS64.TRYWAIT P0, [UR4], R3 ;  /* 0x00000003ff0075a7 */ /* 0x000e640008001104 */
[----:B-1----:R-:W-:Y:S05]  /*2d10*/  @!P0 BRA `(.L_x_34) ;  /* 0x0000006400448947 */ /* 0x002fea0003800000 */
.L_x_134:
[----:B------:R-:W-:-:S04]  /*2d20*/  UIADD3 UR4, UPT, UPT, UR31, 0x1, URZ ;  /* 0x000000011f047890 */ /* 0x000fc8000fffe0ff */
[----:B------:R-:W-:-:S04]  /*2d30*/  UISETP.NE.AND UP0, UPT, UR4, 0x22, UPT ;  /* 0x000000220400788c */ /* 0x000fc8000bf05270 */
[----:B------:R-:W-:Y:S02]  /*2d40*/  USEL UR5, URZ, 0x1, UP0 ;  /* 0x00000001ff057887 */ /* 0x000fe40008000000 */
[----:B------:R-:W-:Y:S02]  /*2d50*/  USEL UR4, UR4, URZ, UP0 ;  /* 0x000000ff04047287 */ /* 0x000fe40008000000 */
[----:B------:R-:W-:Y:S02]  /*2d60*/  ULOP3.LUT UR6, UR26, UR5, URZ, 0x3c, !UPT ;  /* 0x000000051a067292 */ /* 0x000fe4000f8e3cff */
[----:B------:R-:W-:-:S04]  /*2d70*/  ULEA UR5, UR4, UR30, 0x3 ;  /* 0x0000001e04057291 */ /* 0x000fc8000f8e18ff */
[----:B-1----:R-:W-:-:S04]  /*2d80*/  MOV R3, UR6 ;  /* 0x0000000600037c02 */ /* 0x002fc80008000f00 */
[----:B------:R-:W-:-:S04]  /*2d90*/  SHF.L.U32 R3, R3, 0x1f, RZ ;  /* 0x0000001f03037819 */ /* 0x000fc800000006ff */
[----:B------:R-:W1:Y:S02]  /*2da0*/  SYNCS.PHASECHK.TRANS64.TRYWAIT P0, [UR5], R3 ;  /* 0x00000003ff0075a7 */ /* 0x000e640008001105 */
[----:B-1----:R-:W-:Y:S05]  /*2db0*/  @!P0 BRA `(.L_x_35) ;  /* 0x0000006400348947 */ /* 0x002fea0003800000 */
.L_x_136:
        /* <DEDUP_REMOVED lines=10> */
.L_x_138:
        /* <DEDUP_REMOVED lines=10> */
.L_x_140:
        /* <DEDUP_REMOVED lines=10> */
.L_x_142:
        /* <DEDUP_REMOVED lines=10> */
.L_x_144:
        /* <DEDUP_REMOVED lines=10> */
.L_x_146:
        /* <DEDUP_REMOVED lines=10> */
.L_x_148:
        /* <DEDUP_REMOVED lines=10> */
.L_x_150:
        /* <DEDUP_REMOVED lines=10> */
.L_x_152:
        /* <DEDUP_REMOVED lines=10> */
.L_x_154:
        /* <DEDUP_REMOVED lines=10> */
.L_x_156:
        /* <DEDUP_REMOVED lines=10> */
.L_x_158:
        /* <DEDUP_REMOVED lines=10> */
.L_x_160:
        /* <DEDUP_REMOVED lines=10> */
.L_x_162:
        /* <DEDUP_REMOVED lines=10> */
.L_x_164:
        /* <DEDUP_REMOVED lines=10> */
.L_x_166:
        /* <DEDUP_REMOVED lines=10> */
.L_x_168:
        /* <DEDUP_REMOVED lines=10> */
.L_x_170:
        /* <DEDUP_REMOVED lines=10> */
.L_x_172:
        /* <DEDUP_REMOVED lines=10> */
.L_x_174:
        /* <DEDUP_REMOVED lines=10> */
.L_x_176:
        /* <DEDUP_REMOVED lines=10> */
.L_x_178:
        /* <DEDUP_REMOVED lines=10> */
.L_x_180:
        /* <DEDUP_REMOVED lines=10> */
.L_x_182:
        /* <DEDUP_REMOVED lines=10> */
.L_x_184:
        /* <DEDUP_REMOVED lines=10> */
.L_x_186:
        /* <DEDUP_REMOVED lines=10> */
.L_x_188:
        /* <DEDUP_REMOVED lines=10> */
.L_x_190:
        /* <DEDUP_REMOVED lines=10> */
.L_x_192:
        /* <DEDUP_REMOVED lines=10> */
.L_x_194:
        /* <DEDUP_REMOVED lines=10> */
.L_x_196:
        /* <DEDUP_REMOVED lines=10> */
.L_x_198:
[----:B------:R-:W-:-:S04]  /*4120*/  UIADD3 UR4, UPT, UPT, UR4, 0x1, URZ ;  /* 0x0000000104047890 */ /* 0x000fc8000fffe0ff */
[----:B------:R-:W-:-:S04]  /*4130*/  UISETP.NE.AND UP0, UPT, UR4, 0x22, UPT ;  /* 0x000000220400788c */ /* 0x000fc8000bf05270 */
[----:B------:R-:W-:Y:S02]  /*4140*/  USEL UR5, URZ, 0x1, UP0 ;  /* 0x00000001ff057887 */ /* 0x000fe40008000000 */
[----:B------:R-:W-:Y:S02]  /*4150*/  USEL UR4, UR4, URZ, UP0 ;  /* 0x000000ff04047287 */ /* 0x000fe40008000000 */
[----:B------:R-:W-:Y:S02]  /*4160*/  ULOP3.LUT UR5, UR6, UR5, URZ, 0x3c, !UPT ;  /* 0x0000000506057292 */ /* 0x000fe4000f8e3cff */
[----:B------:R-:W-:-:S04]  /*4170*/  ULEA UR4, UR4, UR30, 0x3 ;  /* 0x0000001e04047291 */ /* 0x000fc8000f8e18ff */
[----:B------:R-:W-:Y:S02]  /*4180*/  IMAD.U32 R2, RZ, RZ, UR5 ;  /* 0x00000005ff027e24 */ /* 0x000fe4000f8e00ff */
[----:B-1----:R-:W-:-:S03]  /*4190*/  MOV R0, UR4 ;  /* 0x0000000400007c02 */ /* 0x002fc60008000f00 */
[----:B------:R-:W-:-:S07]  /*41a0*/  SHF.L.U32 R3, R2, 0x1f, RZ ;  /* 0x0000001f02037819 */ /* 0x000fce00000006ff */
.L_x_67:
[----:B-1----:R1:W2:Y:S02]  /*41b0*/  SYNCS.PHASECHK.TRANS64.TRYWAIT P0, [R0+URZ], R3 ;  /* 0x00000003000075a7 */ /* 0x0022a400080011ff */
[----:B--2---:R-:W-:Y:S05]  /*41c0*/  @!P0 NANOSLEEP.SYNCS 0x989680 ;  /* 0x009896800000895d */ /* 0x004fea0003900000 */
[----:B------:R-:W2:Y:S02]  /*41d0*/  @!P0 SYNCS.PHASECHK.TRANS64 P0, [R0+URZ], R3 ;  /* 0x00000003000085a7 */ /* 0x000ea400080010ff */
[----:B--2---:R-:W-:Y:S05]  /*41e0*/  @P0 EXIT ;  /* 0x000000000000094d */ /* 0x004fea0003800000 */
[----:B------:R-:W-:Y:S05]  /*41f0*/  BRA `(.L_x_67) ;  /* 0xfffffffc00ec7947 */ /* 0x000fea000383ffff */
.L_x_17:
[----:B------:R-:W2:Y:S02]  /*4200*/  S2UR UR4, SR_CgaCtaId ;  /* 0x00000000000479c3 */ /* 0x000ea40000008800 */
[----:B--2---:R-:W-:-:S04]  /*4210*/  UISETP.NE.AND UP0, UPT, UR4, URZ, UPT ;  /* 0x000000ff0400728c */ /* 0x004fc8000bf05270 */
[----:B------:R-:W-:-:S09]  /*4220*/  UISETP.NE.OR UP0, UPT, UR18, 0x1, UP0 ;  /* 0x000000011200788c */ /* 0x000fd20008705670 */
[----:B------:R-:W-:Y:S05]  /*4230*/  BRA.U UP0, `(.L_x_68) ;  /* 0x0000000100b47547 */ /* 0x000fea000b800000 */
[----:B------:R-:W2:Y:S01]  /*4240*/  S2UR UR5, SR_CgaCtaId ;  /* 0x00000000000579c3 */ /* 0x000ea20000008800 */
[----:B------:R-:W-:Y:S01]  /*4250*/  UMOV UR4, 0x400 ;  /* 0x0000040000047882 */ /* 0x000fe20000000000 */
[----:B------:R-:W-:Y:S01]  /*4260*/  HFMA2 R3, -RZ, RZ, 0, 5.9604644775390625e-08 ;  /* 0x00000001ff037431 */ /* 0x000fe200000001ff */
[----:B------:R-:W-:Y:S01]  /*4270*/  ISETP.NE.AND P0, PT, R0, RZ, PT ;  /* 0x000000ff0000720c */ /* 0x000fe20003f05270 */
[----:B------:R-:W-:Y:S01]  /*4280*/  IMAD.MOV.U32 R8, RZ, RZ, RZ ;  /* 0x000000ffff087224 */ /* 0x000fe200078e00ff */
[----:B--2---:R-:W-:-:S04]  /*4290*/  ULEA UR4, UR5, UR4, 0x18 ;  /* 0x0000000405047291 */ /* 0x004fc8000f8ec0ff */
[----:B------:R-:W-:Y:S02]  /*42a0*/  UIADD3 UR5, UPT, UPT, UR4, 0x258, URZ ;  /* 0x0000025804057890 */ /* 0x000fe4000fffe0ff */
[----:B------:R-:W-:Y:S02]  /*42b0*/  UIADD3 UR8, UPT, UPT, UR4, 0x250, URZ ;  /* 0x0000025004087890 */ /* 0x000fe4000fffe0ff */
[----:B------:R-:W-:-:S12]  /*42c0*/  UPRMT UR5, URZ, 0x654, UR5 ;  /* 0x00000654ff057896 */ /* 0x000fd80008000005 */
.L_x_71:
[----:B------:R-:W-:Y:S01]  /*42d0*/  SHF.L.U32 R7, R3, 0x1f, RZ ;  /* 0x0000001f03077819 */ /* 0x000fe200000006ff */
[----:B------:R-:W-:Y:S02]  /*42e0*/  IMAD.U32 R9, RZ, RZ, UR8 ;  /* 0x00000008ff097e24 */ /* 0x000fe4000f8e00ff */
[----:B------:R-:W-:Y:S01]  /*42f0*/  @!P0 IMAD.MOV.U32 R5, RZ, RZ, 0x10 ;  /* 0x00000010ff058424 */ /* 0x000fe200078e00ff */
[----:B------:R-:W2:Y:S02]  /*4300*/  SYNCS.PHASECHK.TRANS64.TRYWAIT P1, [UR4+0x258], R7 ;  /* 0x00025807ff0075a7 */ /* 0x000ea40008021104 */
[----:B------:R-:W-:-:S04]  /*4310*/  PRMT R9, R0, 0x654, R9 ;  /* 0x0000065400097816 */ /* 0x000fc80000000009 */
[----:B------:R-:W-:Y:S01]  /*4320*/  SEL R2, R9, R2, !P0 ;  /* 0x0000000209027207 */ /* 0x000fe20004000000 */
[----:B--2---:R-:W-:Y:S06]  /*4330*/  @!P1 BRA `(.L_x_69) ;  /* 0x0000005800d49947 */ /* 0x004fec0003800000 */
.L_x_200:
[----:B------:R-:W-:Y:S01]  /*4340*/  UIADD3 UR6, UPT, UPT, UR4, 0x290, URZ ;  /* 0x0000029004067890 */ /* 0x000fe2000fffe0ff */
[----:B------:R3:W-:Y:S01]  /*4350*/  @!P0 SYNCS.ARRIVE.TRANS64.RED RZ, [R2+URZ], R5 ;  /* 0x0000000502ff89a7 */ /* 0x0007e200080004ff */
[----:B------:R-:W-:Y:S01]  /*4360*/  UIADD3 UR7, UPT, UPT, UR4, 0x250, URZ ;  /* 0x0000025004077890 */ /* 0x000fe2000fffe0ff */
[----:B------:R-:W-:-:S08]  /*4370*/  LOP3.LUT R3, R3, 0x1, RZ, 0x3c, !PT ;  /* 0x0000000103037812 */ /* 0x000fd000078e3cff */
[----:B------:R-:W-:Y:S06]  /*4380*/  UGETNEXTWORKID.BROADCAST [UR6], [UR7] ;  /* 0x00000000060073ca */ /* 0x000fec0008000100 */
[----:B---3--:R-:W-:-:S04]  /*4390*/  SHF.L.U32 R5, R8, 0x1f, RZ ;  /* 0x0000001f08057819 */ /* 0x008fc800000006ff */
[----:B------:R-:W3:Y:S02]  /*43a0*/  SYNCS.PHASECHK.TRANS64.TRYWAIT P1, [UR4+0x250], R5 ;  /* 0x00025005ff0075a7 */ /* 0x000ee40008021104 */
[----:B---3--:R-:W-:Y:S05]  /*43b0*/  @!P1 BRA `(.L_x_70) ;  /* 0x0000005800cc9947 */ /* 0x008fea0003800000 */
.L_x_202:
[----:B--2---:R-:W2:Y:S01]  /*43c0*/  LDS.128 R4, [UR4+0x290] ;  /* 0x00029004ff047984 */ /* 0x004ea20008000c00 */
[----:B------:R-:W-:Y:S01]  /*43d0*/  LOP3.LUT R8, R8, 0x1, RZ, 0x3c, !PT ;  /* 0x0000000108087812 */ /* 0x000fe200078e3cff */
[----:B------:R-:W-:Y:S01]  /*43e0*/  @!PT LDS RZ, [RZ] ;  /* 0x00000000fffff984 */ /* 0x000fe20000000800 */
[----:B------:R-:W-:Y:S01]  /*43f0*/  @!PT LDS RZ, [RZ] ;  /* 0x00000000fffff984 */ /* 0x000fe20000000800 */
[----:B------:R-:W-:Y:S01]  /*4400*/  @!PT LDS RZ, [RZ] ;  /* 0x00000000fffff984 */ /* 0x000fe20000000800 */
[----:B------:R-:W-:Y:S01]  /*4410*/  @!PT LDS RZ, [RZ] ;  /* 0x00000000fffff984 */ /* 0x000fe20000000800 */
[----:B------:R3:W-:Y:S06]  /*4420*/  MEMBAR.ALL.CTA ;  /* 0x0000000000007992 */ /* 0x0007ec0000008000 */
[----:B---3--:R-:W3:Y:S02]  /*4430*/  FENCE.VIEW.ASYNC.S ;  /* 0x00000000000073c6 */ /* 0x008ee40000000000 */
[----:B---3--:R-:W-:Y:S01]  /*4440*/  SYNCS.ARRIVE.TRANS64.RED.A1T0 RZ, [UR5], RZ ;  /* 0x000000ffffff79a7 */ /* 0x008fe20008100405 */
[----:B--2---:R-:W-:-:S13]  /*4450*/  LOP3.LUT P1, RZ, R6, 0x1, RZ, 0xc0, !PT ;  /* 0x0000000106ff7812 */ /* 0x004fda000782c0ff */
[----:B------:R-:W-:Y:S05]  /*4460*/  @P1 BRA `(.L_x_71) ;  /* 0xfffffffc00981947 */ /* 0x000fea000383ffff */
[----:B------:R-:W-:-:S04]  /*4470*/  SHF.L.U32 R0, R3, 0x1f, RZ ;  /* 0x0000001f03007819 */ /* 0x000fc800000006ff */
[----:B------:R-:W2:Y:S02]  /*4480*/  SYNCS.PHASECHK.TRANS64 P0, [UR4+0x258], R0 ;  /* 0x00025800ff0075a7 */ /* 0x000ea40008001004 */
[----:B-12---:R-:W-:Y:S05]  /*4490*/  @P0 EXIT ;  /* 0x000000000000094d */ /* 0x006fea0003800000 */
[----:B------:R-:W-:-:S07]  /*44a0*/  MOV R0, UR4 ;  /* 0x0000000400007c02 */ /* 0x000fce0008000f00 */
.L_x_72:
[----:B-1----:R-:W-:-:S04]  /*44b0*/  SHF.L.U32 R5, R3, 0x1f, RZ ;  /* 0x0000001f03057819 */ /* 0x002fc800000006ff */
[----:B------:R1:W2:Y:S03]  /*44c0*/  SYNCS.PHASECHK.TRANS64.TRYWAIT P0, [R0+URZ+0x258], R5 ;  /* 0x00025805000075a7 */ /* 0x0002a600080011ff */
[----:B--2---:R-:W-:Y:S05]  /*44d0*/  @!P0 NANOSLEEP.SYNCS 0x989680 ;  /* 0x009896800000895d */ /* 0x004fea0003900000 */
[----:B------:R-:W2:Y:S02]  /*44e0*/  @!P0 SYNCS.PHASECHK.TRANS64 P0, [R0+URZ+0x258], R5 ;  /* 0x00025805000085a7 */ /* 0x000ea400080010ff */
[----:B--2---:R-:W-:Y:S05]  /*44f0*/  @P0 EXIT ;  /* 0x000000000000094d */ /* 0x004fea0003800000 */
[----:B------:R-:W-:Y:S05]  /*4500*/  BRA `(.L_x_72) ;  /* 0xfffffffc00e87947 */ /* 0x000fea000383ffff */
.L_x_68:
[----:B------:R-:W-:-:S09]  /*4510*/  UISETP.NE.AND UP0, UPT, UR18, URZ, UPT ;  /* 0x000000ff1200728c */ /* 0x000fd2000bf05270 */
[----:B------:R-:W-:Y:S05]  /*4520*/  BRA.U UP0, `(.L_x_73) ;  /* 0x0000000d001c7547 */ /* 0x000fea000b800000 */
[----:B------:R-:W2:Y:S01]  /*4530*/  S2UR UR7, SR_CgaCtaId ;  /* 0x00000000000779c3 */ /* 0x000ea20000008800 */
[----:B------:R-:W-:Y:S01]  /*4540*/  UMOV UR4, 0x40 ;  /* 0x0000004000047882 */ /* 0x000fe20000000000 */
[----:B------:R-:W-:Y:S01]  /*4550*/  NOP ;  /* 0x0000000000007918 */ /* 0x000fe20000000000 */
[----:B------:R-:W-:Y:S01]  /*4560*/  UMOV UR6, 0x400 ;  /* 0x0000040000067882 */ /* 0x000fe20000000000 */
[----:B--2---:R-:W-:Y:S02]  /*4570*/  ULEA UR5, UR7, UR4, 0x18 ;  /* 0x0000000407057291 */ /* 0x004fe4000f8ec0ff */
[----:B------:R-:W-:-:S07]  /*4580*/  ULEA UR6, UR7, UR6, 0x18 ;  /* 0x0000000607067291 */ /* 0x000fce000f8ec0ff */
[----:B------:R-:W2:Y:S02]  /*4590*/  LDS.U8 R0, [UR5+0x1c] ;  /* 0x00001c05ff007984 */ /* 0x000ea40008000000 */
[----:B--2---:R-:W-:-:S13]  /*45a0*/  ISETP.NE.AND P0, PT, R0, RZ, PT ;  /* 0x000000ff0000720c */ /* 0x004fda0003f05270 */
[----:B------:R-:W-:Y:S05]  /*45b0*/  @P0 BRA `(.L_x_74) ;  /* 0x0000000000580947 */ /* 0x000fea0003800000 */
[----:B------:R-:W-:-:S13]  /*45c0*/  ELECT P0, URZ, PT ;  /* 0x0000000000ff782f */ /* 0x000fda0003800000 */
[----:B------:R-:W-:Y:S05]  /*45d0*/  @!P0 BRA `(.L_x_75) ;  /* 0x0000000000608947 */ /* 0x000fea0003800000 */
[----:B------:R-:W-:Y:S01]  /*45e0*/  UMOV UR4, 0x10 ;  /* 0x0000001000047882 */ /* 0x000fe20000000000 */
[----:B------:R-:W-:Y:S01]  /*45f0*/  HFMA2 R0, -RZ, RZ, 0, 5.9604644775390625e-08 ;  /* 0x00000001ff007431 */ /* 0x000fe200000001ff */
[----:B------:R-:W-:-:S03]  /*4600*/  MOV R2, 0xffff ;  /* 0x0000ffff00027802 */ /* 0x000fc60000000f00 */
[----:B------:R-:W-:Y:S04]  /*4610*/  DEPBAR.LE SB2, 0x36 ;  /* 0x0000ad800000791a */ /* 0x000fe80000000000 */
[----:B------:R-:W2:Y:S02]  /*4620*/  UTCATOMSWS.FIND_AND_SET.ALIGN UP0, UR4, UR4 ;  /* 0x00000004000475e3 */ /* 0x000ea40008000800 */
[----:B--2---:R-:W-:Y:S01]  /*4630*/  MOV R3, UR4 ;  /* 0x0000000400037c02 */ /* 0x004fe20008000f00 */
[----:B------:R-:W-:Y:S06]  /*4640*/  BRA.U UP0, `(.L_x_76) ;  /* 0x0000000100187547 */ /* 0x000fec000b800000 */
.L_x_77:
[----:B------:R-:W-:Y:S05]  /*4650*/  NANOSLEEP 0x64 ;  /* 0x000000640000795d */ /* 0x000fea0003800000 */
[----:B------:R-:W-:-:S05]  /*4660*/  UMOV UR4, 0x10 ;  /* 0x0000001000047882 */ /* 0x000fca0000000000 */
[----:B------:R-:W-:Y:S04]  /*4670*/  DEPBAR.LE SB2, 0x36 ;  /* 0x0000ad800000791a */ /* 0x000fe80000000000 */
[----:B------:R-:W2:Y:S02]  /*4680*/  UTCATOMSWS.FIND_AND_SET.ALIGN UP0, UR4, UR4 ;  /* 0x00000004000475e3 */ /* 0x000ea40008000800 */
[----:B--2---:R-:W-:Y:S01]  /*4690*/  MOV R3, UR4 ;  /* 0x0000000400037c02 */ /* 0x004fe20008000f00 */
[----:B------:R-:W-:Y:S05]  /*46a0*/  BRA.U !UP0, `(.L_x_77) ;  /* 0xfffffffd08e87547 */ /* 0x000fea000b83ffff */
.L_x_76:
[-C--:B------:R-:W-:Y:S02]  /*46b0*/  SHF.L.U32 R2, R2, R3.reuse, RZ ;  /* 0x0000000302027219 */ /* 0x080fe400000006ff */
[----:B------:R-:W-:Y:S01]  /*46c0*/  SHF.L.U32 R0, R0, R3, RZ ;  /* 0x0000000300007219 */ /* 0x000fe200000006ff */
[----:B------:R-:W-:Y:S02]  /*46d0*/  IMAD.SHL.U32 R3, R3, 0x20, RZ ;  /* 0x0000002003037824 */ /* 0x000fe400078e00ff */
[----:B------:R2:W-:Y:S04]  /*46e0*/  ATOMS.OR RZ, [UR5+0x14], R2 ;  /* 0x00001402ffff798c */ /* 0x0005e8000b000005 */
[----:B------:R2:W-:Y:S04]  /*46f0*/  ATOMS.OR RZ, [UR5+0x18], R0 ;  /* 0x00001800ffff798c */ /* 0x0005e8000b000005 */
[----:B------:R2:W-:Y:S01]  /*4700*/  STS [UR6+0x2a0], R3 ;  /* 0x0002a003ff007988 */ /* 0x0005e20008000806 */
[----:B------:R-:W-:Y:S05]  /*4710*/  BRA `(.L_x_75) ;  /* 0x0000000000107947 */ /* 0x000fea0003800000 */
.L_x_74:
[----:B------:R-:W-:Y:S02]  /*4720*/  MOV R0, 0xffffffff ;  /* 0xffffffff00007802 */ /* 0x000fe40000000f00 */
[----:B------:R-:W-:-:S03]  /*4730*/  MOV R2, 0x4760 ;  /* 0x0000476000027802 */ /* 0x000fc60000000f00 */
[----:B------:R2:W-:Y:S04]  /*4740*/  STS [UR6+0x2a0], R0 ;  /* 0x0002a000ff007988 */ /* 0x0005e80008000806 */
[----:B-12--5:R-:W-:Y:S05]  /*4750*/  CALL.REL.NOINC `($__internal_1_$__cuda_sm10x_tcgen05_guardrail_trap_phase_invalid_during_alloc) ;  /* 0x0000005c004c7944 */ /* 0x026fea0003c00000 */
.L_x_75:
[----:B------:R-:W-:Y:S05]  /*4760*/  WARPSYNC.ALL ;  /* 0x0000000000007948 */ /* 0x000fea0003800000 */
[----:B------:R-:W3:Y:S01]  /*4770*/  S2UR UR4, SR_CgaCtaId ;  /* 0x00000000000479c3 */ /* 0x000ee20000008800 */
[----:B------:R-:W-:Y:S01]  /*4780*/  UMOV UR14, 0x400 ;  /* 0x00000400000e7882 */ /* 0x000fe20000000000 */
[----:B------:R-:W-:-:S06]  /*4790*/  NOP ;  /* 0x0000000000007918 */ /* 0x000fcc0000000000 */
[----:B------:R-:W-:Y:S06]  /*47a0*/  BAR.ARV 0x6, 0xa0 ;  /* 0x0182800000007b1d */ /* 0x000fec0000002000 */
[----:B------:R-:W4:Y:S01]  /*47b0*/  LDCU.64 UR6, c[0x0][0x388] ;  /* 0x00007100ff0677ac */ /* 0x000f220008000a00 */
[----:B------:R-:W-:Y:S01]  /*47c0*/  IMAD.MOV.U32 R8, RZ, RZ, 0x1 ;  /* 0x00000001ff087424 */ /* 0x000fe200078e00ff */
[----:B------:R-:W1:Y:S01]  /*47d0*/  LDCU.64 UR8, c[0x0][0x390] ;  /* 0x00007200ff0877ac */ /* 0x000e620008000a00 */
[----:B------:R-:W-:Y:S01]  /*47e0*/  UMOV UR17, URZ ;  /* 0x000000ff00117c82 */ /* 0x000fe20008000000 */
[----:B------:R-:W-:Y:S01]  /*47f0*/  UMOV UR13, URZ ;  /* 0x000000ff000d7c82 */ /* 0x000fe20008000000 */
[----:B---3--:R-:W-:Y:S01]  /*4800*/  ULEA UR14, UR4, UR14, 0x18 ;  /* 0x0000000e040e7291 */ /* 0x008fe2000f8ec0ff */
[----:B------:R-:W-:Y:S01]  /*4810*/  UMOV UR20, 0x0 ;  /* 0x0000000000147882 */ /* 0x000fe20000000000 */
[----:B------:R-:W-:Y:S01]  /*4820*/  UMOV UR21, 0x4200010 ;  /* 0x0420001000157882 */ /* 0x000fe20000000000 */
[----:B----4-:R-:W-:-:S06]  /*4830*/  UIADD3 UR4, UPT, UPT, UR6, 0x1f, URZ ;  /* 0x0000001f06047890 */ /* 0x010fcc000fffe0ff */
[----:B------:R-:W2:Y:S01]  /*4840*/  LDS R9, [UR14+0x2a0] ;  /* 0x0002a00eff097984 */ /* 0x000ea20008000800 */
[----:B------:R-:W-:Y:S02]  /*4850*/  UIADD3 UR6, UPT, UPT, UR14, 0x4600, URZ ;  /* 0x000046000e067890 */ /* 0x000fe4000fffe0ff */
[----:B------:R-:W-:Y:S02]  /*4860*/  USHF.R.S32.HI UR5, URZ, 0x1f, UR4 ;  /* 0x0000001fff057899 */ /* 0x000fe40008011404 */
[----:B------:R-:W-:Y:S02]  /*4870*/  USHF.R.U32.HI UR6, URZ, 0x4, UR6 ;  /* 0x00000004ff067899 */ /* 0x000fe40008011606 */
[----:B------:R-:W-:Y:S02]  /*4880*/  ULEA.HI UR4, UR5, UR4, URZ, 0x5 ;  /* 0x0000000405047291 */ /* 0x000fe4000f8f28ff */
[----:B------:R-:W-:Y:S02]  /*4890*/  UIADD3 UR5, UPT, UPT, UR14, 0x15600, URZ ;  /* 0x000156000e057890 */ /* 0x000fe4000fffe0ff */
[----:B------:R-:W-:-:S02]  /*48a0*/  USHF.R.S32.HI UR4, URZ, 0x5, UR4 ;  /* 0x00000005ff047899 */ /* 0x000fc40008011404 */
[----:B------:R-:W-:Y:S02]  /*48b0*/  USHF.R.U32.HI UR5, URZ, 0x4, UR5 ;  /* 0x00000004ff057899 */ /* 0x000fe40008011605 */
[----:B------:R-:W-:Y:S02]  /*48c0*/  UIMAD UR4, UR4, UR7, URZ ;  /* 0x00000007040472a4 */ /* 0x000fe4000f8e02ff */
[----:B------:R-:W-:Y:S02]  /*48d0*/  ULOP3.LUT UR6, UR6, 0x3fff, URZ, 0xc0, !UPT ;  /* 0x00003fff06067892 */ /* 0x000fe4000f8ec0ff */
[----:B-1----:R-:W-:Y:S02]  /*48e0*/  UIMAD UR4, UR4, UR8, URZ ;  /* 0x00000008040472a4 */ /* 0x002fe4000f8e02ff */
[----:B------:R-:W-:Y:S02]  /*48f0*/  ULOP3.LUT UR5, UR5, 0x3fff, URZ, 0xc0, !UPT ;  /* 0x00003fff05057892 */ /* 0x000fe4000f8ec0ff */
[----:B------:R-:W-:-:S02]  /*4900*/  UIMAD UR7, UR4, UR9, URZ ;  /* 0x00000009040772a4 */ /* 0x000fc4000f8e02ff */
[----:B------:R-:W-:Y:S02]  /*4910*/  UIADD3 UR4, UPT, UPT, UR14, 0x258, URZ ;  /* 0x000002580e047890 */ /* 0x000fe4000fffe0ff */
[----:B------:R-:W-:Y:S02]  /*4920*/  ULOP3.LUT UR15, UR6, 0x10000, URZ, 0xfc, !UPT ;  /* 0x00010000060f7892 */ /* 0x000fe4000f8efcff */
[----:B------:R-:W-:Y:S02]  /*4930*/  UPRMT UR19, URZ, 0x654, UR4 ;  /* 0x00000654ff137896 */ /* 0x000fe40008000004 */
[----:B------:R-:W-:Y:S02]  /*4940*/  ULOP3.LUT UR16, UR5, 0x10000, URZ, 0xfc, !UPT ;  /* 0x0001000005107892 */ /* 0x000fe4000f8efcff */
[----:B------:R-:W-:Y:S02]  /*4950*/  UIADD3 UR22, UPT, UPT, UR7, -0x1, URZ ;  /* 0xffffffff07167890 */ /* 0x000fe4000fffe0ff */
[----:B------:R-:W-:Y:S01]  /*4960*/  UISETP.GE.AND UP3, UPT, UR7, 0x1, UPT ;  /* 0x000000010700788c */ /* 0x000fe2000bf66270 */
[C---:B--2---:R-:W-:Y:S01]  /*4970*/  VIADD R3, R9.reuse, 0x80 ;  /* 0x0000008009037836 */ /* 0x044fe20000000000 */
[----:B------:R-:W-:-:S04]  /*4980*/  LOP3.LUT R2, R9, 0xffff, RZ, 0xc0, !PT ;  /* 0x0000ffff09027812 */ /* 0x000fc800078ec0ff */
[----:B------:R-:W-:-:S05]  /*4990*/  LOP3.LUT R3, R3, 0xffff, RZ, 0xc0, !PT ;  /* 0x0000ffff03037812 */ /* 0x000fca00078ec0ff */
[----:B------:R1:W-:Y:S02]  /*49a0*/  STL.64 [R1], R2 ;  /* 0x0000000201007387 */ /* 0x0003e40000100a00 */
[----:B-1----:R-:W-:-:S07]  /*49b0*/  CS2R R2, SRZ ;  /* 0x0000000000027805 */ /* 0x002fce000001ff00 */
.L_x_84:
[----:B-1----:R-:W-:-:S04]  /*49c0*/  SHF.L.U32 R5, R3, 0x1f, RZ ;  /* 0x0000001f03057819 */ /* 0x002fc800000006ff */
[----:B------:R-:W1:Y:S02]  /*49d0*/  SYNCS.PHASECHK.TRANS64.TRYWAIT P0, [UR14+0x250], R5 ;  /* 0x00025005ff0075a7 */ /* 0x000e64000800110e */
[----:B-12-4-:R-:W-:Y:S05]  /*49e0*/  @!P0 BRA `(.L_x_78) ;  /* 0x0000005400588947 */ /* 0x016fea0003800000 */
.L_x_204:
[----:B-1----:R-:W1:Y:S01]  /*49f0*/  LDS.128 R4, [UR14+0x290] ;  /* 0x0002900eff047984 */ /* 0x002e620008000c00 */
[----:B------:R-:W-:Y:S01]  /*4a00*/  ULEA UR18, UR17, UR14, 0x3 ;  /* 0x0000000e11127291 */ /* 0x000fe2000f8e18ff */
[----:B------:R-:W-:Y:S01]  /*4a10*/  SHF.L.U32 R0, R8, 0x1f, RZ ;  /* 0x0000001f08007819 */ /* 0x000fe200000006ff */
[----:B------:R-:W-:Y:S01]  /*4a20*/  @!PT LDS RZ, [RZ] ;  /* 0x00000000fffff984 */ /* 0x000fe20000000800 */
[----:B------:R-:W-:Y:S01]  /*4a30*/  @!PT LDS RZ, [RZ] ;  /* 0x00000000fffff984 */ /* 0x000fe20000000800 */
[----:B------:R-:W-:Y:S01]  /*4a40*/  @!PT LDS RZ, [RZ] ;  /* 0x00000000fffff984 */ /* 0x000fe20000000800 */
[----:B------:R-:W-:Y:S01]  /*4a50*/  @!PT LDS RZ, [RZ] ;  /* 0x00000000fffff984 */ /* 0x000fe20000000800 */
[----:B------:R2:W-:Y:S06]  /*4a60*/  MEMBAR.ALL.CTA ;  /* 0x0000000000007992 */ /* 0x0005ec0000008000 */
[----:B--2---:R-:W2:Y:S02]  /*4a70*/  FENCE.VIEW.ASYNC.S ;  /* 0x00000000000073c6 */ /* 0x004ea40000000000 */
[----:B--2---:R-:W-:Y:S01]  /*4a80*/  SYNCS.ARRIVE.TRANS64.RED.A1T0 RZ, [UR19], RZ ;  /* 0x000000ffffff79a7 */ /* 0x004fe20008100413 */
[----:B------:R-:W2:Y:S01]  /*4a90*/  SYNCS.PHASECHK.TRANS64.TRYWAIT P0, [UR18+0x270], R0 ;  /* 0x00027000ff0075a7 */ /* 0x000ea20008001112 */
[----:B-1----:R-:W-:Y:S01]  /*4aa0*/  LOP3.LUT P2, RZ, R6, 0x1, RZ, 0xc0, !PT ;  /* 0x0000000106ff7812 */ /* 0x002fe2000784c0ff */
[----:B--2---:R-:W-:-:S12]  /*4ab0*/  @!P0 BRA `(.L_x_79) ;  /* 0x00000054003c8947 */ /* 0x004fd80003800000 */
.L_x_206:
[----:B------:R-:W-:Y:S05]  /*4ac0*/  BRA.U !UP3, `(.L_x_80) ;  /* 0x000000010ba47547 */ /* 0x000fea000b800000 */
[----:B-1----:R-:W-:Y:S01]  /*4ad0*/  IMAD.U32 R0, RZ, RZ, UR17 ;  /* 0x00000011ff007e24 */ /* 0x002fe2000f8e00ff */
[----:B------:R-:W-:-:S04]  /*4ae0*/  ULEA UR4, UR13, UR14, 0x3 ;  /* 0x0000000e0d047291 */ /* 0x000fc8000f8e18ff */
[----:B------:R-:W-:Y:S02]  /*4af0*/  LEA R4, R0, R1, 0x2 ;  /* 0x0000000100047211 */ /* 0x000fe400078e10ff */
[----:B------:R-:W-:-:S04]  /*4b00*/  SHF.L.U32 R0, R2, 0x1f, RZ ;  /* 0x0000001f02007819 */ /* 0x000fc800000006ff */
[----:B------:R-:W5:Y:S01]  /*4b10*/  LDL R4, [R4] ;  /* 0x0000000004047983 */ /* 0x000f620000100800 */
[----:B------:R1:W2:Y:S01]  /*4b20*/  SYNCS.PHASECHK.TRANS64.TRYWAIT P1, [UR4], R0 ;  /* 0x00000000ff0075a7 */ /* 0x0002a20008021104 */
[----:B------:R-:W-:Y:S01]  /*4b30*/  UPLOP3.LUT UP2, UPT, UPT, UPT, UPT, 0x40, 0x4 ;  /* 0x000000000004789c */ /* 0x000fe20003f4e870 */
[----:B------:R-:W-:Y:S01]  /*4b40*/  UMOV UR11, UR22 ;  /* 0x00000016000b7c82 */ /* 0x000fe20008000000 */
[----:B------:R-:W-:-:S09]  /*4b50*/  UMOV UR10, UR13 ;  /* 0x0000000d000a7c82 */ /* 0x000fd20008000000 */
.L_x_83:
[----:B---3--:R-:W-:Y:S01]  /*4b60*/  ULEA UR5, UR10, UR14, 0x3 ;  /* 0x0000000e0a057291 */ /* 0x008fe2000f8e18ff */
[----:B--2-4-:R-:W-:Y:S11]  /*4b70*/  @P1 BRA `(.L_x_81) ;  /* 0x00000000000c1947 */ /* 0x014ff60003800000 */
[----:B------:R-:W-:Y:S04]  /*4b80*/  SHF.L.U32 R5, R2, 0x1f, RZ ;  /* 0x0000001f02057819 */ /* 0x000fe800000006ff */
[----:B------:R-:W2:Y:S02]  /*4b90*/  SYNCS.PHASECHK.TRANS64.TRYWAIT P0, [UR5], R5 ;  /* 0x00000005ff0075a7 */ /* 0x000ea40008001105 */
[----:B--2---:R-:W-:Y:S05]  /*4ba0*/  @!P0 BRA `(.L_x_82) ;  /* 0x0000005400188947 */ /* 0x004fea0003800000 */
.L_x_81:
[----:B------:R-:W-:Y:S01]  /*4bb0*/  UISETP.NE.AND UP0, UPT, UR11, URZ, UPT ;  /* 0x000000ff0b00728c */ /* 0x000fe2000bf05270 */
[----:B------:R-:W-:Y:S01]  /*4bc0*/  PLOP3.LUT P1, PT, PT, PT, PT, 0x80, 0x8 ;  /* 0x000000000008781c */ /* 0x000fe20003f2f070 */
[----:B------:R-:W-:Y:S02]  /*4bd0*/  UIADD3 UR4, UPT, UPT, UR10, 0x1, URZ ;  /* 0x000000010a047890 */ /* 0x000fe4000fffe0ff */
[----:B------:R-:W-:Y:S02]  /*4be0*/  ULEA UR8, UR10, UR16, 0x8 ;  /* 0x000000100a087291 */ /* 0x000fe4000f8e40ff */
[----:B------:R-:W-:Y:S01]  /*4bf0*/  UISETP.NE.AND UP1, UPT, UR4, 0x22, UPT ;  /* 0x000000220400788c */ /* 0x000fe2000bf25270 */
[----:B------:R-:W-:Y:S01]  /*4c00*/  PLOP3.LUT P0, PT, PT, PT, UP0, 0x80, 0x8 ;  /* 0x000000000008781c */ /* 0x000fe20003f0f008 */
[----:B------:R-:W-:Y:S02]  /*4c10*/  UIADD3 UR5, UPT, UPT, UR5, 0x110, URZ ;  /* 0x0000011005057890 */ /* 0x000fe4000fffe0ff */
[----:B------:R-:W-:Y:S02]  /*4c20*/  USEL UR6, URZ, 0x1, UP1 ;  /* 0x00000001ff067887 */ /* 0x000fe40008800000 */
[----:B------:R-:W-:Y:S01]  /*4c30*/  USEL UR13, UR4, URZ, UP1 ;  /* 0x000000ff040d7287 */ /* 0x000fe20008800000 */
[----:B------:R-:W-:Y:S01]  /*4c40*/  UMOV UR9, 0xc0004010 ;  /* 0xc000401000097882 */ /* 0x000fe20000000000 */
[----:B------:R-:W-:Y:S02]  /*4c50*/  UMOV UR7, 0xc0004010 ;  /* 0xc000401000077882 */ /* 0x000fe40000000000 */
[----:B------:R-:W-:Y:S01]  /*4c60*/  @UP0 ULEA UR4, UR13, UR14, 0x3 ;  /* 0x0000000e0d040291 */ /* 0x000fe2000f8e18ff */
[----:B------:R-:W-:Y:S01]  /*4c70*/  LOP3.LUT R2, R2, UR6, RZ, 0x3c, !PT ;  /* 0x0000000602027c12 */ /* 0x000fe2000f8e3cff */
[----:B------:R-:W-:Y:S03]  /*4c80*/  ULEA UR6, UR10, UR15, 0x7 ;  /* 0x0000000f0a067291 */ /* 0x000fe6000f8e38ff */
[----:B-1----:R-:W-:Y:S01]  /*4c90*/  @P0 SHF.L.U32 R0, R2, 0x1f, RZ ;  /* 0x0000001f02000819 */ /* 0x002fe200000006ff */
[----:B------:R-:W-:Y:S03]  /*4ca0*/  UMOV UR10, UR13 ;  /* 0x0000000d000a7c82 */ /* 0x000fe60008000000 */
[----:B------:R3:W4:Y:S01]  /*4cb0*/  @P0 SYNCS.PHASECHK.TRANS64.TRYWAIT P1, [UR4], R0 ;  /* 0x00000000ff0005a7 */ /* 0x0007220008021104 */
[----:B------:R-:W-:Y:S11]  /*4cc0*/  ELECT P0, URZ, PT ;  /* 0x0000000000ff782f */ /* 0x000ff60003800000 */
[----:B------:R-:W-:Y:S02]  /*4cd0*/  @!UPT UIADD3 URZ, UPT, UPT, URZ, URZ, URZ ;  /* 0x000000fffffff290 */ /* 0x000fe4000fffe0ff */
[----:B-----5:R-:W-:Y:S01]  /*4ce0*/  @P0 R2UR.BROADCAST UR12, R4 ;  /* 0x00000000040c02ca */ /* 0x020fe200008e0000 */
[----:B------:R-:W-:Y:S02]  /*4cf0*/  UIADD3 UR4, UPT, UPT, UR11, 0x1, URZ ;  /* 0x000000010b047890 */ /* 0x000fe4000fffe0ff */
[----:B------:R-:W-:Y:S02]  /*4d00*/  UIADD3 UR11, UPT, UPT, UR11, -0x1, URZ ;  /* 0xffffffff0b0b7890 */ /* 0x000fe4000fffe0ff */
[----:B------:R-:W-:Y:S08]  /*4d10*/  UISETP.GT.U32.AND UP0, UPT, UR4, 0x1, UPT ;  /* 0x000000010400788c */ /* 0x000ff0000bf04070 */
[----:B------:R3:W-:Y:S01]  /*4d20*/  UTCQMMA gdesc[UR6], gdesc[UR8], tmem[UR12], tmem[UR20], idesc[UR21], UP2 ;  /* 0x00ff1408060075ea */ /* 0x0007e2000900030c */
[----:B------:R-:W-:Y:S01]  /*4d30*/  UPLOP3.LUT UP2, UPT, UPT, UPT, UPT, 0x80, 0x8 ;  /* 0x000000000008789c */ /* 0x000fe20003f4f070 */
[----:B------:R3:W-:Y:S01]  /*4d40*/  UTCBAR [UR5], URZ ;  /* 0x000000ff050073e9 */ /* 0x0007e200080000ff */
[----:B------:R-:W-:Y:S09]  /*4d50*/  BRA.U UP0, `(.L_x_83) ;  /* 0xfffffffd00807547 */ /* 0x000ff2000b83ffff */
.L_x_80:
[----:B------:R-:W-:Y:S01]  /*4d60*/  UIADD3 UR4, UPT, UPT, UR17, 0x1, URZ ;  /* 0x0000000111047890 */ /* 0x000fe2000fffe0ff */
[----:B------:R-:W-:Y:S01]  /*4d70*/  LOP3.LUT R3, R3, 0x1, RZ, 0x3c, !PT ;  /* 0x0000000103037812 */ /* 0x000fe200078e3cff */
[----:B---3--:R-:W-:Y:S02]  /*4d80*/  UIADD3 UR5, UPT, UPT, UR18, 0x260, URZ ;  /* 0x0000026012057890 */ /* 0x008fe4000fffe0ff */
[----:B------:R-:W-:-:S04]  /*4d90*/  UISETP.NE.AND UP0, UPT, UR4, 0x2, UPT ;  /* 0x000000020400788c */ /* 0x000fc8000bf05270 */
[----:B------:R-:W-:Y:S02]  /*4da0*/  USEL UR6, URZ, 0x1, UP0 ;  /* 0x00000001ff067887 */ /* 0x000fe40008000000 */
[----:B------:R-:W-:Y:S01]  /*4db0*/  USEL UR17, UR4, URZ, UP0 ;  /* 0x000000ff04117287 */ /* 0x000fe20008000000 */
[----:B------:R2:W-:Y:S03]  /*4dc0*/  UTCBAR [UR5], URZ ;  /* 0x000000ff050073e9 */ /* 0x0005e600080000ff */
[----:B------:R-:W-:Y:S01]  /*4dd0*/  LOP3.LUT R8, R8, UR6, RZ, 0x3c, !PT ;  /* 0x0000000608087c12 */ /* 0x000fe2000f8e3cff */
[----:B------:R-:W-:Y:S07]  /*4de0*/  @P2 BRA `(.L_x_84) ;  /* 0xfffffff800f42947 */ /* 0x000fee000383ffff */
[----:B------:R-:W3:Y:S01]  /*4df0*/  S2UR UR6, SR_CgaCtaId ;  /* 0x00000000000679c3 */ /* 0x000ee20000008800 */
[----:B------:R-:W-:Y:S01]  /*4e00*/  ELECT P0, URZ, PT ;  /* 0x0000000000ff782f */ /* 0x000fe20003800000 */
[----:B-1----:R-:W-:Y:S01]  /*4e10*/  IMAD.MOV.U32 R0, RZ, RZ, 0x1 ;  /* 0x00000001ff007424 */ /* 0x002fe200078e00ff */
[----:B------:R-:W-:Y:S01]  /*4e20*/  UIADD3 UR14, UPT, UPT, UR14, 0x270, URZ ;  /* 0x000002700e0e7890 */ /* 0x000fe2000fffe0ff */
[----:B------:R-:W-:Y:S01]  /*4e30*/  SHF.L.U32 R3, R8, 0x1f, RZ ;  /* 0x0000001f08037819 */ /* 0x000fe200000006ff */
[----:B------:R-:W-:-:S03]  /*4e40*/  UMOV UR4, 0x40 ;  /* 0x0000004000047882 */ /* 0x000fc60000000000 */
[----:B------:R-:W-:Y:S01]  /*4e50*/  UVIRTCOUNT.DEALLOC.SMPOOL 0x80 ;  /* 0x000000800000784c */ /* 0x000fe20000000000 */
[----:B---3--:R-:W-:Y:S02]  /*4e60*/  ULEA UR6, UR6, UR4, 0x18 ;  /* 0x0000000406067291 */ /* 0x008fe4000f8ec0ff */
[----:B------:R-:W-:-:S07]  /*4e70*/  ULEA UR4, UR17, UR14, 0x3 ;  /* 0x0000000e11047291 */ /* 0x000fce000f8e18ff */
[----:B------:R1:W-:Y:S02]  /*4e80*/  @P0 STS.U8 [UR6+0x1c], R0 ;  /* 0x00001c00ff000988 */ /* 0x0003e40008000006 */
[----:B------:R-:W3:Y:S02]  /*4e90*/  SYNCS.PHASECHK.TRANS64.TRYWAIT P0, [UR4], R3 ;  /* 0x00000003ff0075a7 */ /* 0x000ee40008001104 */
[----:B-1-3--:R-:W-:Y:S05]  /*4ea0*/  @!P0 BRA `(.L_x_85) ;  /* 0x0000005000708947 */ /* 0x00afea0003800000 */
.L_x_209:
[----:B------:R-:W-:-:S04]  /*4eb0*/  UIADD3 UR4, UPT, UPT, UR17, 0x1, URZ ;  /* 0x0000000111047890 */ /* 0x000fc8000fffe0ff */
[----:B------:R-:W-:-:S04]  /*4ec0*/  UISETP.NE.AND UP0, UPT, UR4, 0x2, UPT ;  /* 0x000000020400788c */ /* 0x000fc8000bf05270 */
[----:B--2---:R-:W-:Y:S02]  /*4ed0*/  USEL UR5, URZ, 0x1, UP0 ;  /* 0x00000001ff057887 */ /* 0x004fe40008000000 */
[----:B------:R-:W-:-:S04]  /*4ee0*/  USEL UR4, UR4, URZ, UP0 ;  /* 0x000000ff04047287 */ /* 0x000fc80008000000 */
[----:B------:R-:W-:Y:S01]  /*4ef0*/  ULEA UR4, UR4, UR14, 0x3 ;  /* 0x0000000e04047291 */ /* 0x000fe2000f8e18ff */
[----:B-1----:R-:W-:-:S04]  /*4f00*/  LOP3.LUT R3, R8, UR5, RZ, 0x3c, !PT ;  /* 0x0000000508037c12 */ /* 0x002fc8000f8e3cff */
[----:B------:R-:W-:-:S04]  /*4f10*/  SHF.L.U32 R3, R3, 0x1f, RZ ;  /* 0x0000001f03037819 */ /* 0x000fc800000006ff */
[----:B------:R-:W1:Y:S02]  /*4f20*/  SYNCS.PHASECHK.TRANS64.TRYWAIT P0, [UR4], R3 ;  /* 0x00000003ff0075a7 */ /* 0x000e640008001104 */
[----:B-1----:R-:W-:Y:S05]  /*4f30*/  @!P0 BRA `(.L_x_86) ;  /* 0x0000005000648947 */ /* 0x002fea0003800000 */
.L_x_211:
[----:B------:R-:W-:Y:S01]  /*4f40*/  NOP ;  /* 0x0000000000007918 */ /* 0x000fe20000000000 */
[----:B-1----:R-:W1:Y:S01]  /*4f50*/  LDS R0, [UR6+0x14] ;  /* 0x00001406ff007984 */ /* 0x002e620008000800 */
[----:B------:R-:W-:Y:S01]  /*4f60*/  LOP3.LUT R2, R9, 0xffff, RZ, 0xc0, !PT ;  /* 0x0000ffff09027812 */ /* 0x000fe200078ec0ff */
[----:B------:R-:W-:Y:S02]  /*4f70*/  IMAD.MOV.U32 R3, RZ, RZ, 0xffff ;  /* 0x0000ffffff037424 */ /* 0x000fe400078e00ff */
[----:B------:R-:W-:Y:S01]  /*4f80*/  IMAD.MOV.U32 R5, RZ, RZ, 0x1 ;  /* 0x00000001ff057424 */ /* 0x000fe200078e00ff */
[----:B------:R-:W-:-:S04]  /*4f90*/  SHF.R.U32.HI R2, RZ, 0x5, R2 ;  /* 0x00000005ff027819 */ /* 0x000fc80000011602 */
[-C--:B------:R-:W-:Y:S02]  /*4fa0*/  SHF.L.U32 R3, R3, R2.reuse, RZ ;  /* 0x0000000203037219 */ /* 0x080fe400000006ff */
[----:B------:R-:W-:Y:S02]  /*4fb0*/  SHF.L.U32 R5, R5, R2, RZ ;  /* 0x0000000205057219 */ /* 0x000fe400000006ff */
[----:B-1----:R-:W-:-:S04]  /*4fc0*/  LOP3.LUT R0, R0, R3, RZ, 0xc0, !PT ;  /* 0x0000000300007212 */ /* 0x002fc800078ec0ff */
[----:B------:R-:W-:-:S13]  /*4fd0*/  ISETP.NE.AND P0, PT, R0, R3, PT ;  /* 0x000000030000720c */ /* 0x000fda0003f05270 */
[----:B------:R-:W-:Y:S05]  /*4fe0*/  @P0 BRA `(.L_x_87) ;  /* 0x00000000005c0947 */ /* 0x000fea0003800000 */
[----:B------:R-:W1:Y:S02]  /*4ff0*/  LDS R0, [UR6+0x18] ;  /* 0x00001806ff007984 */ /* 0x000e640008000800 */
[----:B-1----:R-:W-:-:S04]  /*5000*/  LOP3.LUT R0, R0, R5, RZ, 0xc0, !PT ;  /* 0x0000000500007212 */ /* 0x002fc800078ec0ff */
[----:B------:R-:W-:-:S13]  /*5010*/  ISETP.NE.AND P0, PT, R0, R5, PT ;  /* 0x000000050000720c */ /* 0x000fda0003f05270 */
[----:B------:R-:W-:Y:S05]  /*5020*/  @P0 BRA `(.L_x_88) ;  /* 0x0000000000400947 */ /* 0x000fea0003800000 */
[----:B------:R-:W-:Y:S01]  /*5030*/  R2UR UR4, R3 ;  /* 0x00000000030472ca */ /* 0x000fe200000e0000 */
[----:B------:R-:W1:Y:S01]  /*5040*/  S2R R2, SR_LANEID ;  /* 0x0000000000027919 */ /* 0x000e620000000000 */
[----:B------:R-:W-:-:S04]  /*5050*/  LOP3.LUT R5, RZ, R5, RZ, 0x33, !PT ;  /* 0x00000005ff057212 */ /* 0x000fc800078e33ff */
[----:B------:R-:W2:Y:S07]  /*5060*/  REDUX UR7, R5 ;  /* 0x00000000050773c4 */ /* 0x000eae0000000000 */
[----:B------:R-:W-:-:S03]  /*5070*/  ULOP3.LUT UR5, URZ, UR4, URZ, 0x33, !UPT ;  /* 0x00000004ff057292 */ /* 0x000fc6000f8e33ff */
[----:B------:R-:W-:Y:S02]  /*5080*/  VOTEU.ANY UR4, UPT, PT ;  /* 0x0000000000047886 */ /* 0x000fe400038e0100 */
[----:B------:R-:W-:Y:S01]  /*5090*/  UFLO.U32 UR4, UR4 ;  /* 0x00000004000472bd */ /* 0x000fe200080e0000 */
[----:B------:R-:W-:-:S04]  /*50a0*/  IMAD.U32 R0, RZ, RZ, UR5 ;  /* 0x00000005ff007e24 */ /* 0x000fc8000f8e00ff */
[----:B------:R-:W3:Y:S02]  /*50b0*/  REDUX UR8, R0 ;  /* 0x00000000000873c4 */ /* 0x000ee40000000000 */
[----:B------:R1:W-:Y:S02]  /*50c0*/  UTCATOMSWS.AND URZ, UR5 ;  /* 0x0000000500ff79e3 */ /* 0x0003e40008000000 */
[----:B-1----:R-:W-:Y:S01]  /*50d0*/  ISETP.EQ.U32.AND P0, PT, R2, UR4, PT ;  /* 0x0000000402007c0c */ /* 0x002fe2000bf02070 */
[----:B--2---:R-:W-:Y:S02]  /*50e0*/  IMAD.U32 R2, RZ, RZ, UR7 ;  /* 0x00000007ff027e24 */ /* 0x004fe4000f8e00ff */
[----:B---3--:R-:W-:-:S10]  /*50f0*/  IMAD.U32 R3, RZ, RZ, UR8 ;  /* 0x00000008ff037e24 */ /* 0x008fd4000f8e00ff */
[----:B------:R1:W-:Y:S04]  /*5100*/  @P0 ATOMS.AND RZ, [UR6+0x14], R3 ;  /* 0x00001403ffff098c */ /* 0x0003e8000a800006 */
[----:B------:R1:W-:Y:S01]  /*5110*/  @P0 ATOMS.AND RZ, [UR6+0x18], R2 ;  /* 0x00001802ffff098c */ /* 0x0003e2000a800006 */
[----:B------:R-:W-:Y:S05]  /*5120*/  BRA `(.L_x_89) ;  /* 0x0000000000147947 */ /* 0x000fea0003800000 */
.L_x_88:
[----:B------:R-:W-:Y:S02]  /*5130*/  MOV R2, 0x5150 ;  /* 0x0000515000027802 */ /* 0x000fe40000000f00 */
[----:B----45:R-:W-:Y:S05]  /*5140*/  CALL.REL.NOINC `($__internal_0_$__cuda_sm10x_tcgen05_guardrail_trap_col_being_dealloced_not_returned_by_alloc) ;  /* 0x0000005000c47944 */ /* 0x030fea0003c00000 */
[----:B------:R-:W-:Y:S05]  /*5150*/  BRA `(.L_x_89) ;  /* 0x0000000000087947 */ /* 0x000fea0003800000 */
.L_x_87:
[----:B------:R-:W-:Y:S02]  /*5160*/  MOV R2, 0x5180 ;  /* 0x0000518000027802 */ /* 0x000fe40000000f00 */
[----:B----45:R-:W-:Y:S05]  /*5170*/  CALL.REL.NOINC `($__internal_2_$__cuda_sm10x_tcgen05_guardrail_trap_unallocated_columns_being_dealloced) ;  /* 0x0000005000d07944 */ /* 0x030fea0003c00000 */
.L_x_89:
[----:B------:R-:W-:Y:S01]  /*5180*/  NOP ;  /* 0x0000000000007918 */ /* 0x000fe20000000000 */
[----:B------:R-:W-:Y:S05]  /*5190*/  EXIT ;  /* 0x000000000000794d */ /* 0x000fea0003800000 */
.L_x_73:
[----:B------:R-:W-:-:S09]  /*51a0*/  UISETP.NE.OR UP0, UPT, UR18, 0x3, !UP3 ;  /* 0x000000031200788c */ /* 0x000fd2000df05670 */
[----:B------:R-:W-:Y:S05]  /*51b0*/  BRA.U UP0, `(.L_x_90) ;  /* 0x0000001100047547 */ /* 0x000fea000b800000 */
[----:B------:R-:W2:Y:S01]  /*51c0*/  LDCU.64 UR4, c[0x0][0x988] ;  /* 0x00013100ff0477ac */ /* 0x000ea20008000a00 */
[----:B------:R-:W3:Y:S01]  /*51d0*/  S2UR UR10, SR_CgaCtaId ;  /* 0x00000000000a79c3 */ /* 0x000ee20000008800 */
[----:B------:R-:W-:Y:S01]  /*51e0*/  R2UR UR44, R73 ;  /* 0x00000000492c72ca */ /* 0x000fe200000e0000 */
[----:B------:R-:W-:Y:S01]  /*51f0*/  HFMA2 R8, -RZ, RZ, 0, 0 ;  /* 0x00000000ff087431 */ /* 0x000fe200000001ff */
[----:B------:R-:W4:Y:S01]  /*5200*/  LDCU UR37, c[0x0][0x370] ;  /* 0x00006e00ff2577ac */ /* 0x000f220008000800 */
[----:B------:R-:W-:Y:S01]  /*5210*/  R2UR UR38, R86 ;  /* 0x00000000562672ca */ /* 0x000fe200000e0000 */
[----:B------:R-:W-:Y:S01]  /*5220*/  IMAD.MOV.U32 R10, RZ, RZ, 0x1 ;  /* 0x00000001ff0a7424 */ /* 0x000fe200078e00ff */
[----:B------:R-:W4:Y:S02]  /*5230*/  LDCU.128 UR28, c[0x0][0xc10] ;  /* 0x00018200ff1c77ac */ /* 0x000f240008000c00 */
[----:B------:R-:W1:Y:S01]  /*5240*/  LDC.64 R12, c[0x0][0x348] ;  /* 0x0000d200ff0c7b82 */ /* 0x000e620000000a00 */
[----:B------:R-:W-:Y:S01]  /*5250*/  IMAD.MOV.U32 R3, RZ, RZ, 0x1000 ;  /* 0x00001000ff037424 */ /* 0x000fe200078e00ff */
[----:B------:R-:W3:Y:S01]  /*5260*/  LDCU UR36, c[0x0][0x374] ;  /* 0x00006e80ff2477ac */ /* 0x000ee20008000800 */
[----:B------:R-:W3:Y:S01]  /*5270*/  LDCU.64 UR26, c[0x0][0x990] ;  /* 0x00013200ff1a77ac */ /* 0x000ee20008000a00 */
[----:B------:R-:W1:Y:S01]  /*5280*/  LDCU UR17, c[0x0][0xc0c] ;  /* 0x00018180ff1177ac */ /* 0x000e620008000800 */
[----:B--2---:R-:W-:Y:S01]  /*5290*/  UISETP.NE.U32.AND UP0, UPT, UR4, URZ, UPT ;  /* 0x000000ff0400728c */ /* 0x004fe2000bf05070 */
[----:B------:R-:W2:Y:S01]  /*52a0*/  LDCU.128 UR32, c[0x0][0xa80] ;  /* 0x00015000ff2077ac */ /* 0x000ea20008000c00 */
[----:B------:R-:W2:Y:S01]  /*52b0*/  LDCU UR53, c[0x0][0xc20] ;  /* 0x00018400ff3577ac */ /* 0x000ea20008000800 */
[----:B------:R-:W2:Y:S01]  /*52c0*/  LDCU UR4, c[0x0][0xc30] ;  /* 0x00018600ff0477ac */ /* 0x000ea20008000800 */
[----:B------:R-:W2:Y:S01]  /*52d0*/  LDCU.128 UR40, c[0x0][0xa90] ;  /* 0x00015200ff2877ac */ /* 0x000ea20008000c00 */
[----:B------:R-:W-:Y:S01]  /*52e0*/  UMOV UR22, 0x400 ;  /* 0x0000040000167882 */ /* 0x000fe20000000000 */
[----:B----4-:R-:W-:-:S02]  /*52f0*/  UIMAD.WIDE.U32 UR6, UR37, UR28, URZ ;  /* 0x0000001c250672a5 */ /* 0x010fc4000f8e00ff */
[----:B---3--:R-:W-:Y:S02]  /*5300*/  UIMAD.WIDE.U32 UR8, UR36, UR31, URZ ;  /* 0x0000001f240872a5 */ /* 0x008fe4000f8e00ff */
[----:B------:R-:W-:Y:S02]  /*5310*/  ULEA UR22, UR10, UR22, 0x18 ;  /* 0x000000160a167291 */ /* 0x000fe4000f8ec0ff */
[----:B------:R-:W-:Y:S02]  /*5320*/  UISETP.NE.AND.EX UP5, UPT, UR5, URZ, UPT, UP0 ;  /* 0x000000ff0500728c */ /* 0x000fe4000bfa5300 */
[----:B------:R-:W-:Y:S02]  /*5330*/  UISETP.NE.U32.AND UP6, UPT, UR26, URZ, UPT ;  /* 0x000000ff1a00728c */ /* 0x000fe4000bfc5070 */
[----:B------:R-:W-:Y:S02]  /*5340*/  UIADD3 UR46, UPT, UPT, UR22, 0x228, URZ ;  /* 0x00000228162e7890 */ /* 0x000fe4000fffe0ff */
[----:B------:R-:W-:-:S02]  /*5350*/  UIADD3 UR45, UPT, UPT, UR22, 0x258, URZ ;  /* 0x00000258162d7890 */ /* 0x000fc4000fffe0ff */
[----:B------:R-:W-:Y:S02]  /*5360*/  UIADD3 UR25, UPT, UPT, UR22, 0x220, URZ ;  /* 0x0000022016197890 */ /* 0x000fe4000fffe0ff */
[----:B-1----:R-:W-:Y:S02]  /*5370*/  UISETP.NE.AND UP0, UPT, UR39, 0x1, UPT ;  /* 0x000000012700788c */ /* 0x002fe4000bf05270 */
[----:B------:R-:W-:Y:S02]  /*5380*/  UISETP.GE.AND UP2, UPT, UR39, 0x1, UPT ;  /* 0x000000012700788c */ /* 0x000fe4000bf46270 */
[----:B------:R-:W-:Y:S01]  /*5390*/  UISETP.NE.AND UP0, UPT, UR17, 0x1, UPT ;  /* 0x000000011100788c */ /* 0x000fe2000bf05270 */
[----:B------:R-:W-:Y:S01]  /*53a0*/  UMOV UR49, UR7 ;  /* 0x0000000700317c82 */ /* 0x000fe20008000000 */
[----:B------:R-:W-:Y:S01]  /*53b0*/  UMOV UR48, UR9 ;  /* 0x0000000900307c82 */ /* 0x000fe20008000000 */
[----:B------:R-:W-:Y:S02]  /*53c0*/  UISETP.NE.AND UP2, UPT, UR30, 0x1, UPT ;  /* 0x000000011e00788c */ /* 0x000fe4000bf45270 */
[----:B--2---:R-:W-:Y:S01]  /*53d0*/  UISETP.NE.AND UP0, UPT, UR32, 0x1, UPT ;  /* 0x000000012000788c */ /* 0x004fe2000bf05270 */
[----:B------:R-:W1:Y:S01]  /*53e0*/  LDCU UR54, c[0x0][0xaa0] ;  /* 0x00015400ff3677ac */ /* 0x000e620008000800 */
[----:B------:R-:W-:Y:S01]  /*53f0*/  UPLOP3.LUT UP4, UPT, UPT, UPT, UPT, 0x40, 0x4 ;  /* 0x000000000004789c */ /* 0x000fe20003f8e870 */
[----:B------:R-:W2:Y:S01]  /*5400*/  LDCU.64 UR18, c[0x0][0xc28] ;  /* 0x00018500ff1277ac */ /* 0x000ea20008000a00 */
[----:B------:R-:W-:-:S02]  /*5410*/  UISETP.NE.AND.EX UP6, UPT, UR27, URZ, UPT, UP6 ;  /* 0x000000ff1b00728c */ /* 0x000fc4000bfc5360 */
[----:B------:R-:W-:Y:S02]  /*5420*/  UPRMT UR46, UR10, 0x654, UR46 ;  /* 0x000006540a2e7896 */ /* 0x000fe4000800002e */
[----:B------:R-:W-:Y:S02]  /*5430*/  UPRMT UR45, URZ, 0x654, UR45 ;  /* 0x00000654ff2d7896 */ /* 0x000fe4000800002d */
[----:B------:R-:W-:Y:S02]  /*5440*/  UPRMT UR47, UR10, 0x654, UR25 ;  /* 0x000006540a2f7896 */ /* 0x000fe40008000019 */
[----:B------:R-:W-:Y:S02]  /*5450*/  USHF.R.U32.HI UR49, URZ, UR29, UR49 ;  /* 0x0000001dff317299 */ /* 0x000fe40008011631 */
[----:B------:R-:W-:Y:S02]  /*5460*/  USHF.R.U32.HI UR48, URZ, UR53, UR48 ;  /* 0x00000035ff307299 */ /* 0x000fe40008011630 */
[----:B------:R-:W-:-:S02]  /*5470*/  UISETP.NE.AND UP3, UPT, UR4, 0x1, UPT ;  /* 0x000000010400788c */ /* 0x000fc4000bf65270 */
[----:B------:R-:W-:Y:S02]  /*5480*/  UISETP.NE.AND UP2, UPT, UR35, 0x1, UPT ;  /* 0x000000012300788c */ /* 0x000fe4000bf45270 */
[----:B-1----:R-:W-:-:S11]  /*5490*/  UISETP.NE.AND UP0, UPT, UR42, 0x1, UPT ;  /* 0x000000012a00788c */ /* 0x002fd6000bf05270 */
.L_x_99:
[----:B------:R-:W-:Y:S04]  /*54a0*/  SHF.L.U32 R5, R8, 0x1f, RZ ;  /* 0x0000001f08057819 */ /* 0x000fe800000006ff */
[----:B-1----:R-:W1:Y:S02]  /*54b0*/  SYNCS.PHASECHK.TRANS64.TRYWAIT P0, [UR22+0x250], R5 ;  /* 0x00025005ff0075a7 */ /* 0x002e640008001116 */
[----:B-1----:R-:W-:Y:S05]  /*54c0*/  @!P0 BRA `(.L_x_91) ;  /* 0x0000004c00188947 */ /* 0x002fea0003800000 */
.L_x_213:
[----:B-1----:R-:W1:Y:S01]  /*54d0*/  LDS.128 R4, [UR22+0x290] ;  /* 0x00029016ff047984 */ /* 0x002e620008000c00 */
[----:B------:R-:W-:Y:S01]  /*54e0*/  UISETP.GE.AND UP0, UPT, UR39, 0x1, UPT ;  /* 0x000000012700788c */ /* 0x000fe2000bf06270 */
[----:B------:R-:W-:Y:S01]  /*54f0*/  @!PT LDS RZ, [RZ] ;  /* 0x00000000fffff984 */ /* 0x000fe20000000800 */
[----:B------:R-:W-:Y:S01]  /*5500*/  @!PT LDS RZ, [RZ] ;  /* 0x00000000fffff984 */ /* 0x000fe20000000800 */
[----:B------:R-:W-:Y:S01]  /*5510*/  @!PT LDS RZ, [RZ] ;  /* 0x00000000fffff984 */ /* 0x000fe20000000800 */
[----:B------:R-:W-:Y:S01]  /*5520*/  @!PT LDS RZ, [RZ] ;  /* 0x00000000fffff984 */ /* 0x000fe20000000800 */
[----:B------:R3:W-:Y:S06]  /*5530*/  MEMBAR.ALL.CTA ;  /* 0x0000000000007992 */ /* 0x0007ec0000008000 */
[----:B---3--:R-:W3:Y:S02]  /*5540*/  FENCE.VIEW.ASYNC.S ;  /* 0x00000000000073c6 */ /* 0x008ee40000000000 */
[----:B---3--:R-:W-:Y:S01]  /*5550*/  SYNCS.ARRIVE.TRANS64.RED.A1T0 RZ, [UR45], RZ ;  /* 0x000000ffffff79a7 */ /* 0x008fe2000810042d */
[----:B-1----:R-:W-:Y:S11]  /*5560*/  LOP3.LUT P0, RZ, R6, 0x1, RZ, 0xc0, !PT ;  /* 0x0000000106ff7812 */ /* 0x002ff6000780c0ff */
[----:B------:R-:W-:Y:S02]  /*5570*/  @!UPT UIADD3 URZ, UPT, UPT, URZ, URZ, URZ ;  /* 0x000000fffffff290 */ /* 0x000fe4000fffe0ff */
[----:B------:R-:W-:Y:S01]  /*5580*/  VOTEU.ANY UP2, P0 ;  /* 0x0000000000ff7886 */ /* 0x000fe20000040100 */
[----:B------:R-:W-:Y:S11]  /*5590*/  PLOP3.LUT P0, PT, PT, PT, UP2, 0x80, 0x8 ;  /* 0x000000000008781c */ /* 0x000ff60003f0f028 */
[----:B------:R-:W-:Y:S02]  /*55a0*/  @!UPT UIADD3 URZ, UPT, UPT, URZ, URZ, URZ ;  /* 0x000000fffffff290 */ /* 0x000fe4000fffe0ff */
[----:B------:R-:W-:Y:S02]  /*55b0*/  @P0 MOV R2, R4 ;  /* 0x0000000400020202 */ /* 0x000fe40000000f00 */
[----:B------:R-:W-:Y:S02]  /*55c0*/  @P0 LOP3.LUT R0, R5, 0xffff, RZ, 0xc0, !PT ;  /* 0x0000ffff05000812 */ /* 0x000fe400078ec0ff */
[----:B------:R-:W-:Y:S02]  /*55d0*/  @P0 R2UR UR5, R2 ;  /* 0x00000000020502ca */ /* 0x000fe400000e0000 */
[----:B------:R-:W-:Y:S11]  /*55e0*/  @P0 R2UR UR4, R0 ;  /* 0x00000000000402ca */ /* 0x000ff600000e0000 */
[----:B------:R-:W-:Y:S02]  /*55f0*/  @UP2 UMOV UR16, UR5 ;  /* 0x0000000500102c82 */ /* 0x000fe40008000000 */
[----:B------:R-:W-:Y:S01]  /*5600*/  @UP2 UMOV UR15, UR4 ;  /* 0x00000004000f2c82 */ /* 0x000fe20008000000 */
[----:B------:R-:W-:Y:S05]  /*5610*/  BRA.U !UP0, `(.L_x_92) ;  /* 0x0000000108c07547 */ /* 0x000fea000b800000 */
[----:B------:R-:W-:Y:S02]  /*5620*/  UIMAD.WIDE.U32 UR8, UR15, UR31, URZ ;  /* 0x0000001f0f0872a5 */ /* 0x000fe4000f8e00ff */
[----:B------:R-:W-:Y:S02]  /*5630*/  UP2UR UR14, UPR, URZ, 0x4 ;  /* 0x00000004ff0e7883 */ /* 0x000fe40008000000 */
[----:B------:R-:W-:Y:S02]  /*5640*/  UISETP.NE.AND UP2, UPT, UR30, 0x1, UPT ;  /* 0x000000011e00788c */ /* 0x000fe4000bf45270 */
[----:B------:R-:W-:Y:S02]  /*5650*/  UIMAD.WIDE.U32 UR10, UR16, UR28, URZ ;  /* 0x0000001c100a72a5 */ /* 0x000fe4000f8e00ff */
[----:B------:R-:W-:Y:S02]  /*5660*/  USEL UR4, UR36, UR48, !UP2 ;  /* 0x0000003024047287 */ /* 0x000fe4000d000000 */
[----:B------:R-:W-:Y:S02]  /*5670*/  UISETP.NE.AND UP0, UPT, UR17, 0x1, UPT ;  /* 0x000000011100788c */ /* 0x000fe4000bf05270 */
[----:B------:R-:W-:Y:S02]  /*5680*/  UP2UR UR23, UPR, URZ, 0x2 ;  /* 0x00000002ff177883 */ /* 0x000fe40008000000 */
[----:B------:R-:W-:Y:S02]  /*5690*/  UISETP.NE.AND UP1, UPT, UR39, 0x1, UPT ;  /* 0x000000012700788c */ /* 0x000fe4000bf25270 */
[----:B--2---:R-:W-:Y:S02]  /*56a0*/  UIMAD.WIDE.U32 UR12, UR4, UR18, URZ ;  /* 0x00000012040c72a5 */ /* 0x004fe4000f8e00ff */
[----:B------:R-:W-:Y:S01]  /*56b0*/  USEL UR7, UR37, UR49, !UP0 ;  /* 0x0000003125077287 */ /* 0x000fe2000c000000 */
[----:B------:R-:W-:Y:S02]  /*56c0*/  UMOV UR5, UR9 ;  /* 0x0000000900057c82 */ /* 0x000fe40008000000 */
[----:B------:R-:W-:Y:S02]  /*56d0*/  USHF.R.U32.HI UR6, URZ, UR53, UR5 ;  /* 0x00000035ff067299 */ /* 0x000fe40008011605 */
[----:B------:R-:W-:Y:S02]  /*56e0*/  UIMAD.WIDE.U32 UR20, UR7, UR18, URZ ;  /* 0x00000012071472a5 */ /* 0x000fe4000f8e00ff */
[----:B------:R-:W-:Y:S02]  /*56f0*/  USEL UR6, UR15, UR6, !UP2 ;  /* 0x000000060f067287 */ /* 0x000fe4000d000000 */
[----:B------:R-:W-:Y:S01]  /*5700*/  UISETP.NE.AND UP2, UPT, UR14, URZ, UPT ;  /* 0x000000ff0e00728c */ /* 0x000fe2000bf45270 */
[----:B------:R-:W-:Y:S01]  /*5710*/  UMOV UR5, UR11 ;  /* 0x0000000b00057c82 */ /* 0x000fe20008000000 */
[----:B------:R-:W-:Y:S02]  /*5720*/  UIMAD.WIDE.U32 UR10, UR6, UR18, URZ ;  /* 0x00000012060a72a5 */ /* 0x000fe4000f8e00ff */
[----:B------:R-:W-:Y:S03]  /*5730*/  USHF.R.U32.HI UR8, URZ, UR29, UR5 ;  /* 0x0000001dff087299 */ /* 0x000fe60008011605 */
[----:B------:R-:W-:Y:S02]  /*5740*/  UMOV UR5, UR13 ;  /* 0x0000000d00057c82 */ /* 0x000fe40008000000 */
[----:B------:R-:W-:Y:S03]  /*5750*/  @UP1 USHF.R.U32.HI UR4, URZ, UR19, UR5 ;  /* 0x00000013ff041299 */ /* 0x000fe60008011605 */
[----:B------:R-:W-:Y:S01]  /*5760*/  UMOV UR5, UR21 ;  /* 0x0000001500057c82 */ /* 0x000fe20008000000 */
[----:B------:R-:W-:Y:S02]  /*5770*/  UIMAD UR4, UR39, UR4, URZ ;  /* 0x00000004270472a4 */ /* 0x000fe4000f8e02ff */
[----:B------:R-:W-:Y:S02]  /*5780*/  @UP1 USHF.R.U32.HI UR7, URZ, UR19, UR5 ;  /* 0x00000013ff071299 */ /* 0x000fe40008011605 */
[----:B------:R-:W-:Y:S02]  /*5790*/  USEL UR5, UR16, UR8, !UP0 ;  /* 0x0000000810057287 */ /* 0x000fe4000c000000 */
[----:B------:R-:W-:Y:S02]  /*57a0*/  UIMAD UR8, UR39, UR7, URZ ;  /* 0x00000007270872a4 */ /* 0x000fe4000f8e02ff */
[----:B------:R-:W-:Y:S03]  /*57b0*/  UISETP.GE.AND UP0, UPT, UR6, UR4, UPT ;  /* 0x000000040600728c */ /* 0x000fe6000bf06270 */
[----:B------:R-:W-:Y:S01]  /*57c0*/  UMOV UR4, UR11 ;  /* 0x0000000b00047c82 */ /* 0x000fe20008000000 */
[----:B------:R-:W-:Y:S02]  /*57d0*/  UISETP.GE.OR UP0, UPT, UR5, UR8, UP0 ;  /* 0x000000080500728c */ /* 0x000fe40008706670 */
[----:B------:R-:W-:Y:S02]  /*57e0*/  USHF.R.U32.HI UR4, URZ, UR19, UR4 ;  /* 0x00000013ff047299 */ /* 0x000fe40008011604 */
[----:B------:R-:W-:Y:S02]  /*57f0*/  UIMAD.WIDE.U32 UR8, UR5, UR18, URZ ;  /* 0x00000012050872a5 */ /* 0x000fe4000f8e00ff */
[----:B------:R-:W-:Y:S04]  /*5800*/  USEL UR10, UR6, UR4, !UP1 ;  /* 0x00000004060a7287 */ /* 0x000fe8000c800000 */
[----:B------:R-:W-:Y:S01]  /*5810*/  UIADD3 UR11, UPT, UPT, -UR10, URZ, URZ ;  /* 0x000000ff0a0b7290 */ /* 0x000fe2000fffe1ff */
[----:B------:R-:W-:Y:S02]  /*5820*/  @!UP0 UMOV UR4, UR9 ;  /* 0x0000000900048c82 */ /* 0x000fe40008000000 */
[----:B------:R-:W-:Y:S02]  /*5830*/  @!UP0 USHF.R.U32.HI UR4, URZ, UR19, UR4 ;  /* 0x00000013ff048299 */ /* 0x000fe40008011604 */
[----:B------:R-:W-:Y:S02]  /*5840*/  UIMAD UR8, UR39, UR11, UR6 ;  /* 0x0000000b270872a4 */ /* 0x000fe4000f8e0206 */
[----:B------:R-:W-:Y:S02]  /*5850*/  @!UP0 USEL UR4, UR5, UR4, !UP1 ;  /* 0x0000000405048287 */ /* 0x000fe4000c800000 */
[----:B------:R-:W-:Y:S02]  /*5860*/  UISETP.NE.AND UP1, UPT, UR23, URZ, UPT ;  /* 0x000000ff1700728c */ /* 0x000fe4000bf25270 */
[----:B------:R-:W-:Y:S02]  /*5870*/  @!UP0 UIMAD UR8, UR7, UR8, UR4 ;  /* 0x00000008070882a4 */ /* 0x000fe4000f8e0204 */
[----:B------:R-:W-:Y:S02]  /*5880*/  @!UP0 UIADD3 UR9, UPT, UPT, UR10, -UR4, URZ ;  /* 0x800000040a098290 */ /* 0x000fe4000fffe0ff */
[----:B------:R-:W-:Y:S02]  /*5890*/  UIADD3 UR4, UPT, UPT, -UR5, URZ, URZ ;  /* 0x000000ff05047290 */ /* 0x000fe4000fffe1ff */
[----:B------:R-:W-:Y:S02]  /*58a0*/  UIADD3 UR7, UPT, UPT, -UR6, URZ, URZ ;  /* 0x000000ff06077290 */ /* 0x000fe4000fffe1ff */
[----:B------:R-:W-:Y:S02]  /*58b0*/  @!UP0 UIMAD UR6, UR9, UR39, UR5 ;  /* 0x00000027090682a4 */ /* 0x000fe4000f8e0205 */
[----:B------:R-:W-:Y:S02]  /*58c0*/  UIMAD UR16, UR17, UR4, UR16 ;  /* 0x00000004111072a4 */ /* 0x000fe4000f8e0210 */
[----:B------:R-:W-:Y:S01]  /*58d0*/  UIMAD UR15, UR30, UR7, UR15 ;  /* 0x000000071e0f72a4 */ /* 0x000fe2000f8e020f */
[----:B------:R-:W-:Y:S02]  /*58e0*/  @!UP0 UMOV UR5, UR8 ;  /* 0x0000000800058c82 */ /* 0x000fe40008000000 */
[----:B------:R-:W-:Y:S02]  /*58f0*/  UIMAD UR16, UR5, UR17, UR16 ;  /* 0x00000011051072a4 */ /* 0x000fe4000f8e0210 */
[----:B------:R-:W-:Y:S11]  /*5900*/  UIMAD UR15, UR6, UR30, UR15 ;  /* 0x0000001e060f72a4 */ /* 0x000ff6000f8e020f */
[----:B------:R-:W-:Y:S01]  /*5910*/  @!UPT UIADD3 URZ, UPT, UPT, URZ, URZ, URZ ;  /* 0x000000fffffff290 */ /* 0x000fe2000fffe0ff */
.L_x_92:
[----:B------:R-:W1:Y:S01]  /*5920*/  @!UP3 LDCU.128 UR8, c[0x0][0xc10] ;  /* 0x00018200ff08b7ac */ /* 0x000e620008000c00 */
[----:B------:R-:W-:Y:S02]  /*5930*/  ISETP.NE.U32.AND P1, PT, RZ, UR26, PT ;  /* 0x0000001aff007c0c */ /* 0x000fe4000bf25070 */
[----:B------:R-:W-:Y:S02]  /*5940*/  SHF.L.U32 R9, R10, 0x1f, RZ ;  /* 0x0000001f0a097819 */ /* 0x000fe400000006ff */
[----:B------:R-:W-:Y:S01]  /*5950*/  ISETP.NE.AND.EX P1, PT, RZ, UR27, PT, P1 ;  /* 0x0000001bff007c0c */ /* 0x000fe2000bf25310 */
[----:B------:R-:W3:Y:S01]  /*5960*/  @!UP3 LDCU UR5, c[0x0][0xc0c] ;  /* 0x00018180ff05b7ac */ /* 0x000ee20008000800 */
[----:B-1----:R-:W-:Y:S07]  /*5970*/  UIMAD.WIDE.U32 UR6, UR16, UR8, URZ ;  /* 0x00000008100672a5 */ /* 0x002fee000f8e00ff */
[----:B------:R-:W-:Y:S01]  /*5980*/  @!UP3 UMOV UR4, UR7 ;  /* 0x000000070004bc82 */ /* 0x000fe20008000000 */
[----:B---3--:R-:W-:Y:S02]  /*5990*/  @!UP3 UISETP.NE.AND UP0, UPT, UR5, 0x1, UPT ;  /* 0x000000010500b88c */ /* 0x008fe4000bf05270 */
[----:B------:R-:W-:Y:S02]  /*59a0*/  @!UP3 USHF.R.U32.HI UR4, URZ, UR9, UR4 ;  /* 0x00000009ff04b299 */ /* 0x000fe40008011604 */
[----:B------:R-:W-:Y:S02]  /*59b0*/  UIMAD.WIDE.U32 UR6, UR15, UR11, URZ ;  /* 0x0000000b0f0672a5 */ /* 0x000fe4000f8e00ff */
[----:B------:R-:W-:Y:S02]  /*59c0*/  @!UP3 USEL UR8, UR16, UR4, !UP0 ;  /* 0x000000041008b287 */ /* 0x000fe4000c000000 */
[----:B------:R-:W-:Y:S03]  /*59d0*/  @!UP3 UISETP.NE.AND UP0, UPT, UR10, 0x1, UPT ;  /* 0x000000010a00b88c */ /* 0x000fe6000bf05270 */
[----:B------:R-:W-:Y:S01]  /*59e0*/  @!UP3 UMOV UR6, UR7 ;  /* 0x000000070006bc82 */ /* 0x000fe20008000000 */
[----:B------:R-:W-:Y:S01]  /*59f0*/  USHF.L.U32 UR7, UR24, 0x7, URZ ;  /* 0x0000000718077899 */ /* 0x000fe200080006ff */
[----:B------:R-:W1:Y:S02]  /*5a00*/  @!UP3 LDCU UR4, c[0x0][0xc20] ;  /* 0x00018400ff04b7ac */ /* 0x000e640008000800 */
[----:B-1----:R-:W-:Y:S04]  /*5a10*/  @!UP3 USHF.R.U32.HI UR6, URZ, UR4, UR6 ;  /* 0x00000004ff06b299 */ /* 0x002fe80008011606 */
[----:B------:R-:W-:Y:S04]  /*5a20*/  @!UP3 USEL UR6, UR15, UR6, !UP0 ;  /* 0x000000060f06b287 */ /* 0x000fe8000c000000 */
[----:B------:R-:W-:Y:S02]  /*5a30*/  @!UP3 UIADD3 UR4, UPT, UPT, -UR8, UR6, URZ ;  /* 0x000000060804b290 */ /* 0x000fe4000fffe1ff */
[----:B------:R-:W-:Y:S02]  /*5a40*/  @!UP3 UIADD3 UR6, UPT, UPT, UR8, -UR6, URZ ;  /* 0x800000060806b290 */ /* 0x000fe4000fffe0ff */
[----:B------:R-:W-:Y:S02]  /*5a50*/  @!UP3 UIMAD UR16, UR4, UR5, UR16 ;  /* 0x000000050410b2a4 */ /* 0x000fe4000f8e0210 */
[----:B------:R-:W-:Y:S01]  /*5a60*/  @!UP3 UIMAD UR15, UR6, UR10, UR15 ;  /* 0x0000000a060fb2a4 */ /* 0x000fe2000f8e020f */
[----:B------:R-:W-:Y:S11]  /*5a70*/  BRA.U UP4, `(.L_x_93) ;  /* 0x0000000104107547 */ /* 0x000ff6000b800000 */
[----:B------:R-:W-:Y:S04]  /*5a80*/  MOV R0, UR52 ;  /* 0x0000003400007c02 */ /* 0x000fe80008000f00 */
[----:B------:R-:W-:Y:S04]  /*5a90*/  SHF.L.U32 R11, R0, 0x1f, RZ ;  /* 0x0000001f000b7819 */ /* 0x000fe800000006ff */
[----:B------:R-:W1:Y:S02]  /*5aa0*/  SYNCS.PHASECHK.TRANS64.TRYWAIT P2, [UR22+0x248], R11 ;  /* 0x0002480bff0075a7 */ /* 0x000e640008041116 */
[----:B-1----:R-:W-:Y:S05]  /*5ab0*/  @!P2 BRA `(.L_x_94) ;  /* 0x0000004400b4a947 */ /* 0x002fea0003800000 */
.L_x_93:
[----:B------:R-:W-:Y:S05]  /*5ac0*/  BRA.U !UP6, `(.L_x_95) ;  /* 0x000000010e387547 */ /* 0x000fea000b800000 */
[----:B------:R-:W-:Y:S01]  /*5ad0*/  UPLOP3.LUT UP1, UPT, UPT, UPT, UP5, 0x80, 0x8 ;  /* 0x000000000008789c */ /* 0x000fe20003f2f050 */
[----:B-1----:R-:W-:Y:S01]  /*5ae0*/  HFMA2 R0, -RZ, RZ, 0, 5.9604644775390625e-08 ;  /* 0x00000001ff007431 */ /* 0x002fe200000001ff */
[----:B------:R-:W1:Y:S01]  /*5af0*/  LDCU.64 UR8, c[0x0][0x358] ;  /* 0x00006b00ff0877ac */ /* 0x000e620008000a00 */
[----:B------:R-:W-:Y:S03]  /*5b00*/  IMAD.MOV.U32 R94, RZ, RZ, 0x1 ;  /* 0x00000001ff5e7424 */ /* 0x000fe600078e00ff */
[----:B------:R-:W-:Y:S05]  /*5b10*/  PLOP3.LUT P2, PT, PT, PT, UP1, 0x80, 0x8 ;  /* 0x000000000008781c */ /* 0x000fea0003f4f018 */
[----:B------:R-:W3:Y:S01]  /*5b20*/  @UP1 LDCU.64 UR4, c[0x0][0x988] ;  /* 0x00013100ff0417ac */ /* 0x000ee20008000a00 */
[----:B------:R-:W-:Y:S07]  /*5b30*/  @UP1 UIMAD UR6, UR51, UR26, URZ ;  /* 0x0000001a330612a4 */ /* 0x000fee000f8e02ff */
[----:B------:R-:W-:Y:S01]  /*5b40*/  @!P2 PRMT R94, R0, 0x7610, R94 ;  /* 0x00007610005ea816 */ /* 0x000fe2000000005e */
[----:B---3--:R-:W-:Y:S06]  /*5b50*/  @UP1 UIMAD.WIDE UR4, UR6, 0x4, UR4 ;  /* 0x00000004060418a5 */ /* 0x008fec000f8e0204 */
[----:B------:R-:W-:Y:S01]  /*5b60*/  IMAD.U32 R14, RZ, RZ, UR4 ;  /* 0x00000004ff0e7e24 */ /* 0x000fe2000f8e00ff */
[----:B------:R-:W-:Y:S04]  /*5b70*/  MOV R15, UR5 ;  /* 0x00000005000f7c02 */ /* 0x000fe80008000f00 */
[----:B------:R-:W3:Y:S01]  /*5b80*/  @!UP1 LDCU UR4, c[0x0][0x980] ;  /* 0x00013000ff0497ac */ /* 0x000ee20008000800 */
[----:B-1---5:R4:W5:Y:S02]  /*5b90*/  @P2 LDG.E R41, desc[UR8][R14.64] ;  /* 0x000000080e292981 */ /* 0x022964000c1e1900 */
[----:B---34-:R-:W-:Y:S07]  /*5ba0*/  @!P2 IMAD.U32 R41, RZ, RZ, UR4 ;  /* 0x00000004ff29ae24 */ /* 0x018fee000f8e00ff */
.L_x_95:
[----:B-----5:R-:W-:Y:S01]  /*5bb0*/  @!P1 FSETP.EQ.AND P3, PT, R41, RZ, PT ;  /* 0x000000ff2900920b */ /* 0x020fe20003f62000 */
[----:B------:R-:W-:Y:S01]  /*5bc0*/  @!UPT UIADD3 URZ, UPT, UPT, URZ, URZ, URZ ;  /* 0x000000fffffff290 */ /* 0x000fe2000fffe0ff */
[----:B------:R-:W-:Y:S11]  /*5bd0*/  @!P1 BRA `(.L_x_96) ;  /* 0x0000000000149947 */ /* 0x000ff60003800000 */
[----:B------:R-:W-:Y:S02]  /*5be0*/  LOP3.LUT P1, RZ, R94, 0xff, RZ, 0xc0, !PT ;  /* 0x000000ff5eff7812 */ /* 0x000fe4000782c0ff */
[----:B------:R-:W-:Y:S04]  /*5bf0*/  PLOP3.LUT P3, PT, PT, PT, UP1, 0x80, 0x8 ;  /* 0x000000000008781c */ /* 0x000fe80003f6f018 */
[----:B------:R-:W-:Y:S07]  /*5c00*/  PLOP3.LUT P3, PT, P3, PT, PT, 0x8, 0x80 ;  /* 0x000000000080781c */ /* 0x000fee0001f6e170 */
[----:B------:R-:W-:Y:S11]  /*5c10*/  @P1 FSETP.EQ.AND P3, PT, R41, RZ, PT ;  /* 0x000000ff2900120b */ /* 0x000ff60003f62000 */
[----:B------:R-:W-:Y:S02]  /*5c20*/  @!UPT UIADD3 URZ, UPT, UPT, URZ, URZ, URZ ;  /* 0x000000fffffff290 */ /* 0x000fe4000fffe0ff */
.L_x_96:
[----:B------:R-:W-:Y:S01]  /*5c30*/  USHF.L.U32 UR11, UR50, 0x6, URZ ;  /* 0x00000006320b7899 */ /* 0x000fe200080006ff */
[----:B------:R-:W3:Y:S01]  /*5c40*/  SYNCS.PHASECHK.TRANS64.TRYWAIT P1, [UR22+0x230], R9 ;  /* 0x00023009ff0075a7 */ /* 0x000ee20008021116 */
[----:B------:R-:W-:Y:S02]  /*5c50*/  UISETP.NE.AND UP0, UPT, UR32, 0x1, UPT ;  /* 0x000000012000788c */ /* 0x000fe4000bf05270 */
[----:B------:R-:W-:Y:S01]  /*5c60*/  UIMAD.WIDE.U32 UR4, UR11, UR33, URZ ;  /* 0x000000210b0472a5 */ /* 0x000fe2000f8e00ff */
[----:B------:R-:W-:Y:S04]  /*5c70*/  ELECT P2, URZ, PT ;  /* 0x0000000000ff782f */ /* 0x000fe80003840000 */
[----:B------:R-:W-:Y:S02]  /*5c80*/  PLOP3.LUT P2, PT, P3, P2, PT, 0xf2, 0x2f ;  /* 0x00000000002f781c */ /* 0x000fe40001f45e72 */
[----:B------:R-:W-:Y:S02]  /*5c90*/  UMOV UR4, UR5 ;  /* 0x0000000500047c82 */ /* 0x000fe40008000000 */
[----:B------:R-:W-:Y:S04]  /*5ca0*/  USHF.R.U32.HI UR4, URZ, UR34, UR4 ;  /* 0x00000022ff047299 */ /* 0x000fe80008011604 */
[----:B------:R-:W-:Y:S02]  /*5cb0*/  USEL UR12, UR11, UR4, !UP0 ;  /* 0x000000040b0c7287 */ /* 0x000fe4000c000000 */
[----:B------:R-:W-:Y:S02]  /*5cc0*/  UISETP.NE.AND UP0, UPT, UR35, 0x1, UPT ;  /* 0x000000012300788c */ /* 0x000fe4000bf05270 */
[----:B------:R-:W-:Y:S02]  /*5cd0*/  UIMAD.WIDE.U32 UR4, UR12, UR40, URZ ;  /* 0x000000280c0472a5 */ /* 0x000fe4000f8e00ff */
[----:B------:R-:W-:Y:S01]  /*5ce0*/  UIADD3 UR6, UPT, UPT, -UR12, URZ, URZ ;  /* 0x000000ff0c067290 */ /* 0x000fe2000fffe1ff */
[----:B-1----:R-:W-:Y:S03]  /*5cf0*/  @!P2 IMAD.MOV.U32 R0, RZ, 0x20, RZ ;  /* 0x00000020ff00a824 */ /* 0x002fe600078e00ff */
[----:B------:R-:W-:Y:S01]  /*5d00*/  UIMAD UR11, UR32, UR6, UR11 ;  /* 0x00000006200b72a4 */ /* 0x000fe2000f8e020b */
[----:B------:R-:W-:Y:S01]  /*5d10*/  @!P2 IMAD.MOV.U32 R0, RZ, 0x400, R0 ;  /* 0x00000400ff00a824 */ /* 0x000fe200078e0000 */
[----:B------:R-:W-:Y:S02]  /*5d20*/  UMOV UR4, UR5 ;  /* 0x0000000500047c82 */ /* 0x000fe40008000000 */
[----:B------:R-:W-:Y:S04]  /*5d30*/  USHF.R.U32.HI UR4, URZ, UR41, UR4 ;  /* 0x00000029ff047299 */ /* 0x000fe80008011604 */
[----:B------:R-:W-:Y:S02]  /*5d40*/  USEL UR13, UR12, UR4, !UP0 ;  /* 0x000000040c0d7287 */ /* 0x000fe4000c000000 */
[----:B------:R-:W-:Y:S02]  /*5d50*/  UISETP.NE.AND UP0, UPT, UR42, 0x1, UPT ;  /* 0x000000012a00788c */ /* 0x000fe4000bf05270 */
[----:B------:R-:W-:Y:S07]  /*5d60*/  UIMAD.WIDE.U32 UR4, UR13, UR43, URZ ;  /* 0x0000002b0d0472a5 */ /* 0x000fee000f8e00ff */
[----:B------:R-:W-:Y:S02]  /*5d70*/  UMOV UR4, UR5 ;  /* 0x0000000500047c82 */ /* 0x000fe40008000000 */
[----:B------:R-:W-:Y:S04]  /*5d80*/  USHF.R.U32.HI UR4, URZ, UR54, UR4 ;  /* 0x00000036ff047299 */ /* 0x000fe80008011604 */
[----:B------:R-:W-:Y:S02]  /*5d90*/  USEL UR14, UR13, UR4, !UP0 ;  /* 0x000000040d0e7287 */ /* 0x000fe4000c000000 */
[----:B------:R-:W-:Y:S02]  /*5da0*/  UIADD3 UR4, UPT, UPT, -UR13, URZ, URZ ;  /* 0x000000ff0d047290 */ /* 0x000fe4000fffe1ff */
[----:B------:R-:W-:Y:S02]  /*5db0*/  UIADD3 UR5, UPT, UPT, -UR14, URZ, URZ ;  /* 0x000000ff0e057290 */ /* 0x000fe4000fffe1ff */
[----:B------:R-:W-:Y:S02]  /*5dc0*/  UIMAD UR12, UR35, UR4, UR12 ;  /* 0x00000004230c72a4 */ /* 0x000fe4000f8e020c */
[----:B------:R-:W-:Y:S01]  /*5dd0*/  UIMAD UR13, UR42, UR5, UR13 ;  /* 0x000000052a0d72a4 */ /* 0x000fe2000f8e020d */
[----:B---3--:R-:W-:Y:S11]  /*5de0*/  @!P1 BRA `(.L_x_97) ;  /* 0x0000004400009947 */ /* 0x008ff60003800000 */
.L_x_216:
[----:B------:R-:W-:Y:S01]  /*5df0*/  @!P2 R2UR UR4, R0 ;  /* 0x000000000004a2ca */ /* 0x000fe200000e0000 */
[----:B------:R-:W-:Y:S01]  /*5e00*/  VOTEU.ALL UP0, P2 ;  /* 0x0000000000ff7886 */ /* 0x000fe20001000000 */
[----:B-1----:R-:W-:Y:S02]  /*5e10*/  @!P2 IADD3 R2, P1, PT, R12, 0x680, RZ ;  /* 0x000006800c02a810 */ /* 0x002fe40007f3e0ff */
[----:B------:R-:W-:Y:S02]  /*5e20*/  @P0 SHF.R.U32.HI R4, RZ, 0x10, R5 ;  /* 0x00000010ff040819 */ /* 0x000fe40000011605 */
[----:B------:R-:W-:Y:S01]  /*5e30*/  @!P2 R2UR UR5, R2 ;  /* 0x000000000205a2ca */ /* 0x000fe200000e0000 */
[----:B------:R-:W-:Y:S01]  /*5e40*/  @!P2 IMAD.X R0, RZ, RZ, R13, P1 ;  /* 0x000000ffff00a224 */ /* 0x000fe200008e060d */
[----:B------:R-:W-:Y:S01]  /*5e50*/  @!UP0 UIADD3 UR8, UPT, UPT, UR22, 0x400, URZ ;  /* 0x0000040016088890 */ /* 0x000fe2000fffe0ff */
[----:B------:R-:W-:Y:S04]  /*5e60*/  @P0 R2UR UR51, R4 ;  /* 0x00000000043302ca */ /* 0x000fe800000e0000 */
[----:B------:R-:W-:Y:S01]  /*5e70*/  @!UP0 UPRMT UR6, UR4, 0x5410, URZ ;  /* 0x0000541004068896 */ /* 0x000fe200080000ff */
[----:B------:R-:W-:Y:S01]  /*5e80*/  @!P2 R2UR UR4, R0 ;  /* 0x000000000004a2ca */ /* 0x000fe200000e0000 */
[----:B------:R-:W-:Y:S01]  /*5e90*/  VOTEU.ALL UP0, P2 ;  /* 0x0000000000ff7886 */ /* 0x000fe20001000000 */
[----:B------:R-:W-:Y:S03]  /*5ea0*/  @!P2 IMAD.MOV.U32 R0, RZ, RZ, 0x1000 ;  /* 0x00001000ff00a424 */ /* 0x000fe600078e00ff */
[----:B------:R-:W-:Y:S01]  /*5eb0*/  IMAD.U32 R14, RZ, RZ, UR5 ;  /* 0x00000005ff0e7e24 */ /* 0x000fe2000f8e00ff */
[----:B------:R-:W-:Y:S01]  /*5ec0*/  @!UP0 UMOV UR9, UR25 ;  /* 0x0000001900098c82 */ /* 0x000fe20008000000 */
[----:B------:R-:W-:Y:S06]  /*5ed0*/  @!UP0 UMOV UR10, UR7 ;  /* 0x00000007000a8c82 */ /* 0x000fec0008000000 */
[----:B------:R-:W-:Y:S01]  /*5ee0*/  IMAD.U32 R15, RZ, RZ, UR4 ;  /* 0x00000004ff0f7e24 */ /* 0x000fe2000f8e00ff */
[----:B------:R-:W-:Y:S04]  /*5ef0*/  @!P2 R2UR UR4, R14 ;  /* 0x000000000e04a2ca */ /* 0x000fe800000e0000 */
[----:B------:R-:W-:Y:S11]  /*5f00*/  @!P2 R2UR UR5, R15 ;  /* 0x000000000f05a2ca */ /* 0x000ff600000e0000 */
[----:B------:R-:W-:Y:S02]  /*5f10*/  @!UPT UIADD3 URZ, UPT, UPT, URZ, URZ, URZ ;  /* 0x000000fffffff290 */ /* 0x000fe4000fffe0ff */
[----:B------:R1:W-:Y:S01]  /*5f20*/  @!UP0 UTMALDG.5D.IM2COL [UR8], [UR4], UR6 ;  /* 0x00000008040083b4 */ /* 0x0003e20008060006 */
[----:B------:R1:W-:Y:S01]  /*5f30*/  @!P2 SYNCS.ARRIVE.TRANS64.RED.A0TR RZ, [UR22+0x220], R0 ;  /* 0x00022000ffffa9a7 */ /* 0x0003e20008300416 */
[----:B------:R-:W-:Y:S01]  /*5f40*/  SYNCS.ARRIVE.TRANS64.RED.A1T0 RZ, [UR47], RZ ;  /* 0x000000ffffff79a7 */ /* 0x000fe2000810042f */
[----:B------:R-:W3:Y:S02]  /*5f50*/  SYNCS.PHASECHK.TRANS64.TRYWAIT P1, [UR22+0x238], R9 ;  /* 0x00023809ff0075a7 */ /* 0x000ee40008021116 */
[----:B-1-3--:R-:W-:Y:S05]  /*5f60*/  @!P1 BRA `(.L_x_98) ;  /* 0x0000004000b89947 */ /* 0x00afea0003800000 */
.L_x_218:
[----:B-1----:R-:W-:Y:S01]  /*5f70*/  @!P2 IMAD.MOV.U32 R0, RZ, 0x20, RZ ;  /* 0x00000020ff00a824 */ /* 0x002fe200078e00ff */
[----:B------:R-:W-:Y:S01]  /*5f80*/  @!P2 IADD3 R2, P0, PT, R12, 0x680, RZ ;  /* 0x000006800c02a810 */ /* 0x000fe20007f1e0ff */
[----:B------:R-:W-:Y:S01]  /*5f90*/  VOTEU.ALL UP0, P2 ;  /* 0x0000000000ff7886 */ /* 0x000fe20001000000 */
[----:B------:R-:W-:Y:S01]  /*5fa0*/  LOP3.LUT R10, R10, 0x1, RZ, 0x3c, !PT ;  /* 0x000000010a0a7812 */ /* 0x000fe200078e3cff */
[----:B------:R-:W-:Y:S01]  /*5fb0*/  @!P2 IMAD.MOV.U32 R0, RZ, 0x400, R0 ;  /* 0x00000400ff00a824 */ /* 0x000fe200078e0000 */
[----:B------:R-:W-:Y:S01]  /*5fc0*/  @!P2 R2UR UR5, R2 ;  /* 0x000000000205a2ca */ /* 0x000fe200000e0000 */
[----:B------:R-:W-:Y:S01]  /*5fd0*/  UIADD3 UR24, UPT, UPT, UR15, UR44, URZ ;  /* 0x0000002c0f187290 */ /* 0x000fe2000fffe0ff */
[----:B------:R-:W-:Y:S01]  /*5fe0*/  LOP3.LUT R8, R8, 0x1, RZ, 0x3c, !PT ;  /* 0x0000000108087812 */ /* 0x000fe200078e3cff */
[----:B------:R-:W-:Y:S01]  /*5ff0*/  @!UP0 UIADD3 UR8, UPT, UPT, UR22, 0x1400, URZ ;  /* 0x0000140016088890 */ /* 0x000fe2000fffe0ff */
[----:B------:R-:W-:Y:S01]  /*6000*/  @!P2 R2UR UR4, R0 ;  /* 0x000000000004a2ca */ /* 0x000fe200000e0000 */
[----:B------:R-:W-:Y:S01]  /*6010*/  @!P2 IMAD.X R0, RZ, RZ, R13, P0 ;  /* 0x000000ffff00a224 */ /* 0x000fe200000e060d */
[----:B------:R-:W-:Y:S02]  /*6020*/  @!UP0 UIADD3 UR10, UPT, UPT, UR7, 0x40, URZ ;  /* 0x00000040070a8890 */ /* 0x000fe4000fffe0ff */
[----:B------:R-:W-:Y:S02]  /*6030*/  @!UP0 UIADD3 UR9, UPT, UPT, UR22, 0x228, URZ ;  /* 0x0000022816098890 */ /* 0x000fe4000fffe0ff */
[----:B------:R-:W-:Y:S02]  /*6040*/  UIADD3 UR50, UPT, UPT, UR16, UR38, URZ ;  /* 0x0000002610327290 */ /* 0x000fe4000fffe0ff */
[----:B------:R-:W-:Y:S01]  /*6050*/  UPLOP3.LUT UP4, UPT, UPT, UPT, UPT, 0x80, 0x8 ;  /* 0x000000000008789c */ /* 0x000fe20003f8f070 */
[----:B------:R-:W-:Y:S04]  /*6060*/  IMAD.U32 R4, RZ, RZ, UR5 ;  /* 0x00000005ff047e24 */ /* 0x000fe8000f8e00ff */
[----:B------:R-:W-:Y:S01]  /*6070*/  @!UP0 UPRMT UR6, UR4, 0x5410, URZ ;  /* 0x0000541004068896 */ /* 0x000fe200080000ff */
[----:B------:R-:W-:Y:S01]  /*6080*/  @!P2 R2UR UR4, R0 ;  /* 0x000000000004a2ca */ /* 0x000fe200000e0000 */
[----:B------:R-:W-:Y:S11]  /*6090*/  VOTEU.ALL UP0, P2 ;  /* 0x0000000000ff7886 */ /* 0x000ff60001000000 */
[----:B------:R-:W-:Y:S01]  /*60a0*/  @!UPT UIADD3 URZ, UPT, UPT, URZ, URZ, URZ ;  /* 0x000000fffffff290 */ /* 0x000fe2000fffe0ff */
[----:B------:R-:W-:Y:S01]  /*60b0*/  IMAD.U32 R5, RZ, RZ, UR4 ;  /* 0x00000004ff057e24 */ /* 0x000fe2000f8e00ff */
[----:B------:R-:W-:Y:S04]  /*60c0*/  @!P2 R2UR UR4, R4 ;  /* 0x000000000404a2ca */ /* 0x000fe800000e0000 */
[----:B------:R-:W-:Y:S11]  /*60d0*/  @!P2 R2UR UR5, R5 ;  /* 0x000000000505a2ca */ /* 0x000ff600000e0000 */
[----:B------:R-:W-:Y:S02]  /*60e0*/  @!UPT UIADD3 URZ, UPT, UPT, URZ, URZ, URZ ;  /* 0x000000fffffff290 */ /* 0x000fe4000fffe0ff */
[----:B------:R1:W-:Y:S01]  /*60f0*/  @!UP0 UTMALDG.5D.IM2COL [UR8], [UR4], UR6 ;  /* 0x00000008040083b4 */ /* 0x0003e20008060006 */
[----:B------:R1:W-:Y:S01]  /*6100*/  @!P2 SYNCS.ARRIVE.TRANS64.RED.A0TR RZ, [UR22+0x228], R3 ;  /* 0x00022803ffffa9a7 */ /* 0x0003e20008300416 */
[----:B------:R-:W-:Y:S01]  /*6110*/  SYNCS.ARRIVE.TRANS64.RED.A1T0 RZ, [UR46], RZ ;  /* 0x000000ffffff79a7 */ /* 0x000fe2000810042e */
[----:B------:R-:W-:Y:S05]  /*6120*/  BRA.U UP2, `(.L_x_99) ;  /* 0xfffffff102dc7547 */ /* 0x000fea000b83ffff */
[----:B-1----:R-:W-:-:S04]  /*6130*/  SHF.L.U32 R3, R10, 0x1f, RZ ;  /* 0x0000001f0a037819 */ /* 0x002fc800000006ff */
[----:B------:R-:W1:Y:S02]  /*6140*/  SYNCS.PHASECHK.TRANS64.TRYWAIT P0, [UR22+0x230], R3 ;  /* 0x00023003ff0075a7 */ /* 0x000e640008001116 */
[----:B-1----:R-:W-:Y:S05]  /*6150*/  @!P0 BRA `(.L_x_100) ;  /* 0x0000004000548947 */ /* 0x002fea0003800000 */
.L_x_220:
[----:B-1----:R-:W-:-:S07]  /*6160*/  MOV R0, UR22 ;  /* 0x0000001600007c02 */ /* 0x002fce0008000f00 */
.L_x_101:
[----:B-1----:R-:W-:-:S04]  /*6170*/  SHF.L.U32 R3, R10, 0x1f, RZ ;  /* 0x0000001f0a037819 */ /* 0x002fc800000006ff */
[----:B------:R1:W3:Y:S03]  /*6180*/  SYNCS.PHASECHK.TRANS64.TRYWAIT P0, [R0+URZ+0x238], R3 ;  /* 0x00023803000075a7 */ /* 0x0002e600080011ff */
[----:B---3--:R-:W-:Y:S05]  /*6190*/  @!P0 NANOSLEEP.SYNCS 0x989680 ;  /* 0x009896800000895d */ /* 0x008fea0003900000 */
[----:B------:R-:W3:Y:S02]  /*61a0*/  @!P0 SYNCS.PHASECHK.TRANS64 P0, [R0+URZ+0x238], R3 ;  /* 0x00023803000085a7 */ /* 0x000ee400080010ff */
[----:B--23--:R-:W-:Y:S05]  /*61b0*/  @P0 EXIT ;  /* 0x000000000000094d */ /* 0x00cfea0003800000 */
[----:B------:R-:W-:Y:S05]  /*61c0*/  BRA `(.L_x_101) ;  /* 0xfffffffc00e87947 */ /* 0x000fea000383ffff */
.L_x_90:
[----:B------:R-:W-:-:S06]  /*61d0*/  UISETP.GE.AND UP0, UPT, UR18, 0x4, UPT ;  /* 0x000000041200788c */ /* 0x000fcc000bf06270 */
[----:B------:R-:W-:-:S13]  /*61e0*/  PLOP3.LUT P0, PT, PT, PT, UP0, 0x80, 0x8 ;  /* 0x000000000008781c */ /* 0x000fda0003f0f008 */
[----:B-1----:R-:W-:Y:S05]  /*61f0*/  @!P0 EXIT ;  /* 0x000000000000894d */ /* 0x002fea0003800000 */
[----:B------:R-:W1:Y:S08]  /*6200*/  S2UR UR4, SR_CgaCtaId ;  /* 0x00000000000479c3 */ /* 0x000e700000008800 */
[----:B------:R-:W-:Y:S01]  /*6210*/  BAR.SYNC.DEFER_BLOCKING 0x6, 0xa0 ;  /* 0x0182800000007b1d */ /* 0x000fe20000010000 */
[C---:B------:R-:W-:Y:S01]  /*6220*/  IMAD.SHL.U32 R6, R92.reuse, 0x40, RZ ;  /* 0x000000405c067824 */ /* 0x040fe200078e00ff */
[C---:B------:R-:W-:Y:S01]  /*6230*/  LOP3.LUT R93, R92.reuse, 0x60, RZ, 0xc0, !PT ;  /* 0x000000605c5d7812 */ /* 0x040fe200078ec0ff */
[----:B------:R-:W-:-:S02]  /*6240*/  IMAD.SHL.U32 R91, R92, 0x20, RZ ;  /* 0x000000205c5b7824 */ /* 0x000fc400078e00ff */
[----:B------:R-:W-:Y:S02]  /*6250*/  HFMA2 R90, -RZ, RZ, 0, 0 ;  /* 0x00000000ff5a7431 */ /* 0x000fe400000001ff */
[----:B------:R-:W-:Y:S01]  /*6260*/  IMAD.SHL.U32 R5, R92, 0x2, RZ ;  /* 0x000000025c057824 */ /* 0x000fe200078e00ff */
[----:B------:R-:W-:Y:S01]  /*6270*/  UMOV UR49, 0x400 ;  /* 0x0000040000317882 */ /* 0x000fe20000000000 */
[----:B------:R-:W2:Y:S01]  /*6280*/  LDC.64 R84, c[0x0][0x9b0] ;  /* 0x00026c00ff547b82 */ /* 0x000ea20000000a00 */
[----:B------:R-:W-:Y:S01]  /*6290*/  LOP3.LUT R4, R6, 0x180, RZ, 0xc0, !PT ;  /* 0x0000018006047812 */ /* 0x000fe200078ec0ff */
[----:B------:R-:W-:Y:S01]  /*62a0*/  IMAD.U32 R37, R92, 0x10000, RZ ;  /* 0x000100005c257824 */ /* 0x000fe200078e00ff */
[----:B------:R-:W-:Y:S01]  /*62b0*/  LOP3.LUT R91, R91, 0xc00, RZ, 0xc0, !PT ;  /* 0x00000c005b5b7812 */ /* 0x000fe200078ec0ff */
[----:B------:R-:W-:Y:S01]  /*62c0*/  IMAD.MOV.U32 R36, RZ, RZ, RZ ;  /* 0x000000ffff247224 */ /* 0x000fe200078e00ff */
[----:B------:R-:W-:Y:S01]  /*62d0*/  LOP3.LUT R5, R4, 0x20, R5, 0xf8, !PT ;  /* 0x0000002004057812 */ /* 0x000fe200078ef805 */
[C---:B------:R-:W-:Y:S01]  /*62e0*/  IMAD.SHL.U32 R4, R92.reuse, 0x8, RZ ;  /* 0x000000085c047824 */ /* 0x040fe200078e00ff */
[----:B------:R-:W-:Y:S01]  /*62f0*/  LOP3.LUT R91, R91, 0x40, R6, 0xf8, !PT ;  /* 0x000000405b5b7812 */ /* 0x000fe200078ef806 */
[----:B------:R-:W3:Y:S01]  /*6300*/  LDC.64 R74, c[0x0][0x9a8] ;  /* 0x00026a00ff4a7b82 */ /* 0x000ee20000000a00 */
[----:B------:R-:W-:-:S02]  /*6310*/  LOP3.LUT R92, R92, 0x2, RZ, 0xc0, !PT ;  /* 0x000000025c5c7812 */ /* 0x000fc400078ec0ff */
[----:B------:R-:W-:Y:S02]  /*6320*/  CS2R R88, SRZ ;  /* 0x0000000000587805 */ /* 0x000fe4000001ff00 */
[----:B------:R-:W-:Y:S01]  /*6330*/  LOP3.LUT R4, R5, 0x30, R4, 0x78, !PT ;  /* 0x0000003005047812 */ /* 0x000fe200078e7804 */
[----:B------:R-:W-:Y:S01]  /*6340*/  IMAD.MOV.U32 R87, RZ, RZ, RZ ;  /* 0x000000ffff577224 */ /* 0x000fe200078e00ff */
[----:B------:R-:W-:Y:S01]  /*6350*/  LOP3.LUT R91, R91, 0x200, R6, 0xf8, !PT ;  /* 0x000002005b5b7812 */ /* 0x000fe200078ef806 */
[----:B------:R-:W4:Y:S01]  /*6360*/  LDCU UR60, c[0x0][0x370] ;  /* 0x00006e00ff3c77ac */ /* 0x000f220008000800 */
[----:B------:R-:W-:Y:S02]  /*6370*/  LOP3.LUT R37, R37, 0x600000, RZ, 0xc0, !PT ;  /* 0x0060000025257812 */ /* 0x000fe400078ec0ff */
[----:B------:R-:W-:Y:S01]  /*6380*/  LOP3.LUT R91, R91, R4, RZ, 0xfc, !PT ;  /* 0x000000045b5b7212 */ /* 0x000fe200078efcff */
[----:B-1----:R-:W-:Y:S01]  /*6390*/  ULEA UR49, UR4, UR49, 0x18 ;  /* 0x0000003104317291 */ /* 0x002fe2000f8ec0ff */
[----:B------:R-:W-:Y:S01]  /*63a0*/  IADD3 R106, PT, PT, -R92, RZ, RZ ;  /* 0x000000ff5c6a7210 */ /* 0x000fe20007ffe1ff */
[----:B------:R-:W1:Y:S01]  /*63b0*/  LDCU.128 UR4, c[0x0][0xb80] ;  /* 0x00017000ff0477ac */ /* 0x000e620008000c00 */
[----:B------:R-:W2:Y:S06]  /*63c0*/  LDCU UR48, c[0x0][0xc0c] ;  /* 0x00018180ff3077ac */ /* 0x000eac0008000800 */
[----:B------:R-:W4:Y:S01]  /*63d0*/  LDS R2, [UR49+0x2a0] ;  /* 0x0002a031ff027984 */ /* 0x000f220008000800 */
[----:B------:R-:W2:Y:S01]  /*63e0*/  LDCU UR38, c[0x0][0xc30] ;  /* 0x00018600ff2677ac */ /* 0x000ea20008000800 */
[----:B------:R-:W2:Y:S01]  /*63f0*/  LDCU.64 UR54, c[0x0][0x988] ;  /* 0x00013100ff3677ac */ /* 0x000ea20008000a00 */
[----:B------:R-:W2:Y:S01]  /*6400*/  LDCU.64 UR46, c[0x0][0xc28] ;  /* 0x00018500ff2e77ac */ /* 0x000ea20008000a00 */
[----:B-1----:R-:W-:Y:S01]  /*6410*/  IMAD.U32 R104, RZ, RZ, UR4 ;  /* 0x00000004ff687e24 */ /* 0x002fe2000f8e00ff */
[----:B------:R-:W-:Y:S01]  /*6420*/  MOV R101, UR7 ;  /* 0x0000000700657c02 */ /* 0x000fe20008000f00 */
[----:B------:R-:W-:Y:S01]  /*6430*/  IMAD.U32 R103, RZ, RZ, UR5 ;  /* 0x00000005ff677e24 */ /* 0x000fe2000f8e00ff */
[----:B------:R-:W1:Y:S01]  /*6440*/  LDCU.64 UR62, c[0x0][0x990] ;  /* 0x00013200ff3e77ac */ /* 0x000e620008000a00 */
[----:B------:R-:W-:Y:S01]  /*6450*/  IMAD.U32 R102, RZ, RZ, UR6 ;  /* 0x00000006ff667e24 */ /* 0x000fe2000f8e00ff */
[----:B------:R-:W2:Y:S01]  /*6460*/  LDCU.128 UR4, c[0x0][0xb90] ;  /* 0x00017200ff0477ac */ /* 0x000ea20008000c00 */
[----:B------:R-:W1:Y:S01]  /*6470*/  LDCU.128 UR56, c[0x0][0xc10] ;  /* 0x00018200ff3877ac */ /* 0x000e620008000c00 */
[----:B------:R-:W1:Y:S01]  /*6480*/  LDCU UR53, c[0x0][0x374] ;  /* 0x00006e80ff3577ac */ /* 0x000e620008000800 */
[----:B--2---:R-:W-:Y:S01]  /*6490*/  IMAD.U32 R100, RZ, RZ, UR4 ;  /* 0x00000004ff647e24 */ /* 0x004fe2000f8e00ff */
[----:B------:R-:W-:Y:S01]  /*64a0*/  UIADD3 UR4, UPT, UPT, UR49, 0x2400, URZ ;  /* 0x0000240031047890 */ /* 0x000fe2000fffe0ff */
[----:B------:R-:W-:Y:S01]  /*64b0*/  IMAD.U32 R99, RZ, RZ, UR5 ;  /* 0x00000005ff637e24 */ /* 0x000fe2000f8e00ff */
[----:B------:R-:W-:Y:S01]  /*64c0*/  UIADD3 UR5, UPT, UPT, UR49, 0x400, URZ ;  /* 0x0000040031057890 */ /* 0x000fe2000fffe0ff */
[C---:B----4-:R-:W-:Y:S01]  /*64d0*/  IADD3 R3, PT, PT, R2.reuse, 0x80, RZ ;  /* 0x0000008002037810 */ /* 0x050fe20007ffe0ff */
[----:B------:R-:W-:Y:S01]  /*64e0*/  IMAD.U32 R97, RZ, RZ, UR7 ;  /* 0x00000007ff617e24 */ /* 0x000fe2000f8e00ff */
[----:B------:R-:W-:Y:S01]  /*64f0*/  LOP3.LUT R2, R2, 0xffff, RZ, 0xc0, !PT ;  /* 0x0000ffff02027812 */ /* 0x000fe200078ec0ff */
[----:B------:R-:W-:Y:S01]  /*6500*/  IMAD.U32 R107, RZ, RZ, UR4 ;  /* 0x00000004ff6b7e24 */ /* 0x000fe2000f8e00ff */
[----:B------:R-:W-:Y:S01]  /*6510*/  LOP3.LUT R3, R3, 0xffff, RZ, 0xc0, !PT ;  /* 0x0000ffff03037812 */ /* 0x000fe200078ec0ff */
[----:B------:R-:W-:Y:S01]  /*6520*/  IMAD.U32 R96, RZ, RZ, UR5 ;  /* 0x00000005ff607e24 */ /* 0x000fe2000f8e00ff */
[----:B------:R-:W-:-:S03]  /*6530*/  MOV R98, UR6 ;  /* 0x0000000600627c02 */ /* 0x000fc60008000f00 */
[----:B-1-3--:R2:W-:Y:S04]  /*6540*/  STL.64 [R1], R2 ;  /* 0x0000000201007387 */ /* 0x00a5e80000100a00 */
.L_x_128:
[----:B--2---:R-:W-:Y:S04]  /*6550*/  SHF.L.U32 R3, R89, 0x1f, RZ ;  /* 0x0000001f59037819 */ /* 0x004fe800000006ff */
[----:B-1----:R-:W1:Y:S02]  /*6560*/  SYNCS.PHASECHK.TRANS64.TRYWAIT P0, [UR49+0x250], R3 ;  /* 0x00025003ff0075a7 */ /* 0x002e640008001131 */
[----:B-1----:R-:W-:Y:S05]  /*6570*/  @!P0 BRA `(.L_x_102) ;  /* 0x0000003c00648947 */ /* 0x002fea0003800000 */
.L_x_222:
[----:B------:R-:W2:Y:S01]  /*6580*/  LDS.128 R4, [UR49+0x290] ;  /* 0x00029031ff047984 */ /* 0x000ea20008000c00 */
[----:B------:R-:W-:Y:S01]  /*6590*/  UIADD3 UR4, UPT, UPT, UR49, 0x258, URZ ;  /* 0x0000025831047890 */ /* 0x000fe2000fffe0ff */
[----:B------:R-:W-:Y:S01]  /*65a0*/  IMAD R2, R36, 0x4, R1 ;  /* 0x0000000424027824 */ /* 0x000fe200078e0201 */
[----:B------:R-:W-:Y:S01]  /*65b0*/  UISETP.GE.AND UP0, UPT, UR39, 0x1, UPT ;  /* 0x000000012700788c */ /* 0x000fe2000bf06270 */
[----:B------:R-:W-:Y:S01]  /*65c0*/  @!PT LDS RZ, [RZ] ;  /* 0x00000000fffff984 */ /* 0x000fe20000000800 */
[----:B------:R-:W-:Y:S01]  /*65d0*/  @!PT LDS RZ, [RZ] ;  /* 0x00000000fffff984 */ /* 0x000fe20000000800 */
[----:B------:R-:W-:Y:S01]  /*65e0*/  @!PT LDS RZ, [RZ] ;  /* 0x00000000fffff984 */ /* 0x000fe20000000800 */
[----:B------:R-:W-:Y:S01]  /*65f0*/  @!PT LDS RZ, [RZ] ;  /* 0x00000000fffff984 */ /* 0x000fe20000000800 */
[----:B------:R3:W-:Y:S06]  /*6600*/  MEMBAR.ALL.CTA ;  /* 0x0000000000007992 */ /* 0x0007ec0000008000 */
[----:B---3--:R-:W3:Y:S01]  /*6610*/  FENCE.VIEW.ASYNC.S ;  /* 0x00000000000073c6 */ /* 0x008ee20000000000 */
[----:B------:R-:W-:Y:S09]  /*6620*/  UPRMT UR4, URZ, 0x654, UR4 ;  /* 0x00000654ff047896 */ /* 0x000ff20008000004 */
[----:B---3--:R-:W-:Y:S01]  /*6630*/  SYNCS.ARRIVE.TRANS64.RED.A1T0 RZ, [UR4], RZ ;  /* 0x000000ffffff79a7 */ /* 0x008fe20008100404 */
[----:B------:R-:W5:Y:S01]  /*6640*/  LDL R2, [R2] ;  /* 0x0000000002027983 */ /* 0x000f620000100800 */
[----:B--2---:R-:W-:Y:S11]  /*6650*/  LOP3.LUT P0, RZ, R6, 0x1, RZ, 0xc0, !PT ;  /* 0x0000000106ff7812 */ /* 0x004ff6000780c0ff */
[----:B------:R-:W-:Y:S02]  /*6660*/  @!UPT UIADD3 URZ, UPT, UPT, URZ, URZ, URZ ;  /* 0x000000fffffff290 */ /* 0x000fe4000fffe0ff */
[----:B------:R-:W-:Y:S01]  /*6670*/  VOTEU.ANY UP1, P0 ;  /* 0x0000000000ff7886 */ /* 0x000fe20000020100 */
[----:B------:R-:W-:Y:S01]  /*6680*/  PLOP3.LUT P0, PT, PT, PT, UP1, 0x80, 0x8 ;  /* 0x000000000008781c */ /* 0x000fe20003f0f018 */
[----:B------:R-:W-:Y:S11]  /*6690*/  UP2UR UR52, UPR, URZ, 0x2 ;  /* 0x00000002ff347883 */ /* 0x000ff60008000000 */
[----:B------:R-:W-:Y:S01]  /*66a0*/  @!UPT UIADD3 URZ, UPT, UPT, URZ, URZ, URZ ;  /* 0x000000fffffff290 */ /* 0x000fe2000fffe0ff */
[----:B-1----:R-:W-:Y:S02]  /*66b0*/  @P0 MOV R3, R4 ;  /* 0x0000000400030202 */ /* 0x002fe40000000f00 */
[----:B------:R-:W-:Y:S02]  /*66c0*/  @P0 LOP3.LUT R0, R5, 0xffff, RZ, 0xc0, !PT ;  /* 0x0000ffff05000812 */ /* 0x000fe400078ec0ff */
[----:B------:R-:W-:Y:S02]  /*66d0*/  @P0 R2UR UR5, R3 ;  /* 0x00000000030502ca */ /* 0x000fe400000e0000 */
[----:B------:R-:W-:Y:S11]  /*66e0*/  @P0 R2UR UR4, R0 ;  /* 0x00000000000402ca */ /* 0x000ff600000e0000 */
[----:B------:R-:W-:Y:S02]  /*66f0*/  @UP1 UMOV UR37, UR5 ;  /* 0x0000000500251c82 */ /* 0x000fe40008000000 */
[----:B------:R-:W-:Y:S01]  /*6700*/  @UP1 UMOV UR36, UR4 ;  /* 0x0000000400241c82 */ /* 0x000fe20008000000 */
[----:B------:R-:W-:Y:S05]  /*6710*/  BRA.U !UP0, `(.L_x_103) ;  /* 0x0000000108cc7547 */ /* 0x000fea000b800000 */
[----:B------:R-:W1:Y:S01]  /*6720*/  LDCU UR9, c[0x0][0xc20] ;  /* 0x00018400ff0977ac */ /* 0x000e620008000800 */
[----:B------:R-:W-:Y:S02]  /*6730*/  UIMAD.WIDE.U32 UR4, UR53, UR59, URZ ;  /* 0x0000003b350472a5 */ /* 0x000fe4000f8e00ff */
[----:B------:R-:W-:Y:S02]  /*6740*/  UIMAD.WIDE.U32 UR6, UR60, UR56, URZ ;  /* 0x000000383c0672a5 */ /* 0x000fe4000f8e00ff */
[----:B------:R-:W-:Y:S02]  /*6750*/  UIMAD.WIDE.U32 UR10, UR36, UR59, URZ ;  /* 0x0000003b240a72a5 */ /* 0x000fe4000f8e00ff */
[----:B------:R-:W-:Y:S02]  /*6760*/  UISETP.NE.AND UP0, UPT, UR58, 0x1, UPT ;  /* 0x000000013a00788c */ /* 0x000fe4000bf05270 */
[----:B------:R-:W-:Y:S02]  /*6770*/  UISETP.NE.AND UP1, UPT, UR48, 0x1, UPT ;  /* 0x000000013000788c */ /* 0x000fe4000bf25270 */
[----:B------:R-:W-:Y:S02]  /*6780*/  UISETP.NE.AND UP2, UPT, UR39, 0x1, UPT ;  /* 0x000000012700788c */ /* 0x000fe4000bf45270 */
[----:B------:R-:W-:Y:S01]  /*6790*/  UIMAD.WIDE.U32 UR12, UR37, UR56, URZ ;  /* 0x00000038250c72a5 */ /* 0x000fe2000f8e00ff */
[----:B------:R-:W-:Y:S01]  /*67a0*/  UMOV UR4, UR5 ;  /* 0x0000000500047c82 */ /* 0x000fe20008000000 */
[----:B------:R-:W-:Y:S01]  /*67b0*/  UMOV UR6, UR11 ;  /* 0x0000000b00067c82 */ /* 0x000fe20008000000 */
[----:B-1----:R-:W-:Y:S03]  /*67c0*/  USHF.R.U32.HI UR8, URZ, UR9, UR4 ;  /* 0x00000009ff087299 */ /* 0x002fe60008011604 */
[----:B------:R-:W-:Y:S02]  /*67d0*/  UMOV UR4, UR7 ;  /* 0x0000000700047c82 */ /* 0x000fe40008000000 */
[----:B------:R-:W-:Y:S02]  /*67e0*/  USHF.R.U32.HI UR5, URZ, UR57, UR4 ;  /* 0x00000039ff057299 */ /* 0x000fe40008011604 */
[----:B------:R-:W-:Y:S02]  /*67f0*/  USEL UR4, UR53, UR8, !UP0 ;  /* 0x0000000835047287 */ /* 0x000fe4000c000000 */
[----:B------:R-:W-:Y:S02]  /*6800*/  USHF.R.U32.HI UR8, URZ, UR9, UR6 ;  /* 0x00000009ff087299 */ /* 0x000fe40008011606 */
[----:B------:R-:W-:Y:S02]  /*6810*/  UIMAD.WIDE.U32 UR6, UR4, UR46, URZ ;  /* 0x0000002e040672a5 */ /* 0x000fe4000f8e00ff */
[----:B------:R-:W-:Y:S02]  /*6820*/  USEL UR9, UR60, UR5, !UP1 ;  /* 0x000000053c097287 */ /* 0x000fe4000c800000 */
[----:B------:R-:W-:Y:S02]  /*6830*/  USEL UR8, UR36, UR8, !UP0 ;  /* 0x0000000824087287 */ /* 0x000fe4000c000000 */
[----:B------:R-:W-:Y:S01]  /*6840*/  UIMAD.WIDE.U32 UR10, UR9, UR46, URZ ;  /* 0x0000002e090a72a5 */ /* 0x000fe2000f8e00ff */
[----:B------:R-:W-:Y:S01]  /*6850*/  UMOV UR6, UR7 ;  /* 0x0000000700067c82 */ /* 0x000fe20008000000 */
[----:B------:R-:W-:Y:S01]  /*6860*/  UMOV UR5, UR13 ;  /* 0x0000000d00057c82 */ /* 0x000fe20008000000 */
[----:B------:R-:W-:Y:S02]  /*6870*/  @UP2 USHF.R.U32.HI UR4, URZ, UR47, UR6 ;  /* 0x0000002fff042299 */ /* 0x000fe40008011606 */
[----:B------:R-:W-:Y:S02]  /*6880*/  USHF.R.U32.HI UR5, URZ, UR57, UR5 ;  /* 0x00000039ff057299 */ /* 0x000fe40008011605 */
[----:B------:R-:W-:Y:S02]  /*6890*/  UIMAD UR4, UR39, UR4, URZ ;  /* 0x00000004270472a4 */ /* 0x000fe4000f8e02ff */
[----:B------:R-:W-:Y:S02]  /*68a0*/  USEL UR5, UR37, UR5, !UP1 ;  /* 0x0000000525057287 */ /* 0x000fe4000c800000 */
[----:B------:R-:W-:Y:S01]  /*68b0*/  UISETP.GE.AND UP0, UPT, UR8, UR4, UPT ;  /* 0x000000040800728c */ /* 0x000fe2000bf06270 */
[----:B------:R-:W-:Y:S01]  /*68c0*/  UMOV UR6, UR11 ;  /* 0x0000000b00067c82 */ /* 0x000fe20008000000 */
[----:B------:R-:W-:Y:S02]  /*68d0*/  UIMAD.WIDE.U32 UR10, UR8, UR46, URZ ;  /* 0x0000002e080a72a5 */ /* 0x000fe4000f8e00ff */
[----:B------:R-:W-:Y:S04]  /*68e0*/  @UP2 USHF.R.U32.HI UR9, URZ, UR47, UR6 ;  /* 0x0000002fff092299 */ /* 0x000fe80008011606 */
[----:B------:R-:W-:Y:S01]  /*68f0*/  UIMAD UR6, UR39, UR9, URZ ;  /* 0x00000009270672a4 */ /* 0x000fe2000f8e02ff */
[----:B------:R-:W-:Y:S03]  /*6900*/  UMOV UR4, UR11 ;  /* 0x0000000b00047c82 */ /* 0x000fe60008000000 */
[----:B------:R-:W-:Y:S02]  /*6910*/  UISETP.GE.OR UP0, UPT, UR5, UR6, UP0 ;  /* 0x000000060500728c */ /* 0x000fe40008706670 */
[----:B------:R-:W-:Y:S02]  /*6920*/  USHF.R.U32.HI UR4, URZ, UR47, UR4 ;  /* 0x0000002fff047299 */ /* 0x000fe40008011604 */
[----:B------:R-:W-:Y:S02]  /*6930*/  UIMAD.WIDE.U32 UR6, UR5, UR46, URZ ;  /* 0x0000002e050672a5 */ /* 0x000fe4000f8e00ff */
[----:B------:R-:W-:Y:S02]  /*6940*/  USEL UR11, UR8, UR4, !UP2 ;  /* 0x00000004080b7287 */ /* 0x000fe4000d000000 */
[----:B------:R-:W-:Y:S02]  /*6950*/  UIADD3 UR6, UPT, UPT, -UR5, URZ, URZ ;  /* 0x000000ff05067290 */ /* 0x000fe4000fffe1ff */
[----:B------:R-:W-:Y:S02]  /*6960*/  UIADD3 UR10, UPT, UPT, -UR11, URZ, URZ ;  /* 0x000000ff0b0a7290 */ /* 0x000fe4000fffe1ff */
[----:B------:R-:W-:Y:S02]  /*6970*/  UIMAD UR6, UR48, UR6, UR37 ;  /* 0x00000006300672a4 */ /* 0x000fe4000f8e0225 */
[----:B------:R-:W-:Y:S01]  /*6980*/  UIMAD UR10, UR39, UR10, UR8 ;  /* 0x0000000a270a72a4 */ /* 0x000fe2000f8e0208 */
[----:B------:R-:W-:Y:S01]  /*6990*/  @!UP0 UMOV UR4, UR7 ;  /* 0x0000000700048c82 */ /* 0x000fe20008000000 */
[----:B------:R-:W-:Y:S02]  /*69a0*/  UIADD3 UR7, UPT, UPT, -UR8, URZ, URZ ;  /* 0x000000ff08077290 */ /* 0x000fe4000fffe1ff */
[----:B------:R-:W-:Y:S04]  /*69b0*/  @!UP0 USHF.R.U32.HI UR4, URZ, UR47, UR4 ;  /* 0x0000002fff048299 */ /* 0x000fe80008011604 */
[----:B------:R-:W-:Y:S04]  /*69c0*/  @!UP0 USEL UR4, UR5, UR4, !UP2 ;  /* 0x0000000405048287 */ /* 0x000fe8000d000000 */
[----:B------:R-:W-:Y:S02]  /*69d0*/  @!UP0 UIMAD UR9, UR9, UR10, UR4 ;  /* 0x0000000a090982a4 */ /* 0x000fe4000f8e0204 */
[----:B------:R-:W-:Y:S02]  /*69e0*/  @!UP0 UIADD3 UR10, UPT, UPT, UR11, -UR4, URZ ;  /* 0x800000040b0a8290 */ /* 0x000fe4000fffe0ff */
[----:B------:R-:W-:Y:S02]  /*69f0*/  UIMAD UR4, UR58, UR7, UR36 ;  /* 0x000000073a0472a4 */ /* 0x000fe4000f8e0224 */
[----:B------:R-:W-:Y:S03]  /*6a00*/  @!UP0 UIMAD UR8, UR10, UR39, UR5 ;  /* 0x000000270a0882a4 */ /* 0x000fe6000f8e0205 */
[----:B------:R-:W-:Y:S02]  /*6a10*/  @!UP0 UMOV UR5, UR9 ;  /* 0x0000000900058c82 */ /* 0x000fe40008000000 */
[----:B------:R-:W-:Y:S02]  /*6a20*/  UIMAD UR37, UR5, UR48, UR6 ;  /* 0x00000030052572a4 */ /* 0x000fe4000f8e0206 */
[----:B------:R-:W-:Y:S11]  /*6a30*/  UIMAD UR36, UR8, UR58, UR4 ;  /* 0x0000003a082472a4 */ /* 0x000ff6000f8e0204 */
[----:B------:R-:W-:Y:S01]  /*6a40*/  @!UPT UIADD3 URZ, UPT, UPT, URZ, URZ, URZ ;  /* 0x000000fffffff290 */ /* 0x000fe2000fffe0ff */
.L_x_103:
[----:B------:R-:W-:Y:S01]  /*6a50*/  UISETP.NE.AND UP0, UPT, UR38, 0x1, UPT ;  /* 0x000000012600788c */ /* 0x000fe2000bf05270 */
[----:B------:R-:W-:Y:S01]  /*6a60*/  @P0 SHF.R.U32.HI R4, RZ, 0x10, R5 ;  /* 0x00000010ff040819 */ /* 0x000fe20000011605 */
[----:B------:R-:W-:Y:S02]  /*6a70*/  UIADD3 UR11, UPT, UPT, UR49, 0x400, URZ ;  /* 0x00000400310b7890 */ /* 0x000fe4000fffe0ff */
[----:B------:R-:W-:Y:S01]  /*6a80*/  USHF.L.U32 UR41, UR24, 0x7, URZ ;  /* 0x0000000718297899 */ /* 0x000fe200080006ff */
[----:B------:R-:W-:Y:S06]  /*6a90*/  @P0 R2UR UR61, R4 ;  /* 0x00000000043d02ca */ /* 0x000fec00000e0000 */
[----:B------:R-:W1:Y:S01]  /*6aa0*/  @!UP0 LDCU.128 UR12, c[0x0][0xc10] ;  /* 0x00018200ff0c87ac */ /* 0x000e620008000c00 */
[----:B------:R-:W2:Y:S01]  /*6ab0*/  @!UP0 LDCU UR5, c[0x0][0xc0c] ;  /* 0x00018180ff0587ac */ /* 0x000ea20008000800 */
[----:B------:R-:W3:Y:S01]  /*6ac0*/  @!UP0 LDCU UR10, c[0x0][0xc20] ;  /* 0x00018400ff0a87ac */ /* 0x000ee20008000800 */
[----:B-1----:R-:W-:Y:S02]  /*6ad0*/  UIMAD.WIDE.U32 UR8, UR37, UR12, URZ ;  /* 0x0000000c250872a5 */ /* 0x002fe4000f8e00ff */
[----:B------:R-:W-:Y:S02]  /*6ae0*/  UIMAD.WIDE.U32 UR6, UR36, UR15, URZ ;  /* 0x0000000f240672a5 */ /* 0x000fe4000f8e00ff */
[----:B------:R-:W-:Y:S03]  /*6af0*/  @!UP0 UISETP.NE.AND UP1, UPT, UR14, 0x1, UPT ;  /* 0x000000010e00888c */ /* 0x000fe6000bf25270 */
[----:B------:R-:W-:Y:S01]  /*6b00*/  @!UP0 UMOV UR4, UR9 ;  /* 0x0000000900048c82 */ /* 0x000fe20008000000 */
[----:B--2---:R-:W-:Y:S02]  /*6b10*/  @!UP0 UISETP.NE.AND UP2, UPT, UR5, 0x1, UPT ;  /* 0x000000010500888c */ /* 0x004fe4000bf45270 */
[----:B------:R-:W-:Y:S01]  /*6b20*/  @!UP0 USHF.R.U32.HI UR4, URZ, UR13, UR4 ;  /* 0x0000000dff048299 */ /* 0x000fe20008011604 */
[----:B------:R-:W-:Y:S02]  /*6b30*/  @!UP0 UMOV UR6, UR7 ;  /* 0x0000000700068c82 */ /* 0x000fe40008000000 */
[----:B---3--:R-:W-:Y:S02]  /*6b40*/  @!UP0 USHF.R.U32.HI UR6, URZ, UR10, UR6 ;  /* 0x0000000aff068299 */ /* 0x008fe40008011606 */
[----:B------:R-:W-:Y:S02]  /*6b50*/  @!UP0 USEL UR7, UR37, UR4, !UP2 ;  /* 0x0000000425078287 */ /* 0x000fe4000d000000 */
[----:B------:R-:W-:Y:S04]  /*6b60*/  @!UP0 USEL UR6, UR36, UR6, !UP1 ;  /* 0x0000000624068287 */ /* 0x000fe8000c800000 */
[----:B------:R-:W-:Y:S02]  /*6b70*/  @!UP0 UIADD3 UR4, UPT, UPT, -UR7, UR6, URZ ;  /* 0x0000000607048290 */ /* 0x000fe4000fffe1ff */
[----:B------:R-:W-:Y:S02]  /*6b80*/  @!UP0 UIADD3 UR6, UPT, UPT, UR7, -UR6, URZ ;  /* 0x8000000607068290 */ /* 0x000fe4000fffe0ff */
[----:B------:R-:W-:Y:S02]  /*6b90*/  @!UP0 UIMAD UR37, UR4, UR5, UR37 ;  /* 0x00000005042582a4 */ /* 0x000fe4000f8e0225 */
[----:B------:R-:W-:Y:S02]  /*6ba0*/  @!UP0 UIMAD UR36, UR6, UR14, UR36 ;  /* 0x0000000e062482a4 */ /* 0x000fe4000f8e0224 */
[----:B------:R-:W-:Y:S09]  /*6bb0*/  ULOP3.LUT UP0, URZ, UR11, 0x1b0, URZ, 0xc0, !UPT ;  /* 0x000001b00bff7892 */ /* 0x000ff2000f80c0ff */
[----:B------:R-:W-:Y:S05]  /*6bc0*/  BRA.U !UP0, `(.L_x_104) ;  /* 0x0000000108407547 */ /* 0x000fea000b800000 */
[----:B------:R-:W1:Y:S01]  /*6bd0*/  LDCU.64 UR8, c[0x4][0x80] ;  /* 0x01001000ff0877ac */ /* 0x000e620008000a00 */
[----:B------:R-:W-:Y:S01]  /*6be0*/  MOV R15, 0x0 ;  /* 0x00000000000f7802 */ /* 0x000fe20000000f00 */
[----:B------:R-:W-:Y:S02]  /*6bf0*/  HFMA2 R12, -RZ, RZ, 0, 5.9604644775390625e-08 ;  /* 0x00000001ff0c7431 */ /* 0x000fe400000001ff */
[----:B------:R-:W-:Y:S02]  /*6c00*/  IMAD.MOV.U32 R8, RZ, RZ, 0x70 ;  /* 0x00000070ff087424 */ /* 0x000fe400078e00ff */
[----:B------:R-:W-:Y:S01]  /*6c10*/  IMAD.MOV.U32 R13, RZ, RZ, RZ ;  /* 0x000000ffff0d7224 */ /* 0x000fe200078e00ff */
[----:B------:R-:W2:Y:S01]  /*6c20*/  LDCU.64 UR6, c[0x4][0x88] ;  /* 0x01001100ff0677ac */ /* 0x000ea20008000a00 */
[----:B------:R-:W3:Y:S01]  /*6c30*/  LDC.64 R14, c[0x4][R15] ;  /* 0x010000000f0e7b82 */ /* 0x000ee20000000a00 */
[----:B------:R-:W4:Y:S01]  /*6c40*/  LDCU.64 UR4, c[0x4][0x8] ;  /* 0x01000100ff0477ac */ /* 0x000f220008000a00 */
[----:B-1----:R-:W-:Y:S01]  /*6c50*/  MOV R5, UR9 ;  /* 0x0000000900057c02 */ /* 0x002fe20008000f00 */
[----:B------:R-:W-:Y:S01]  /*6c60*/  IMAD.U32 R4, RZ, RZ, UR8 ;  /* 0x00000008ff047e24 */ /* 0x000fe2000f8e00ff */
[----:B--2---:R-:W-:Y:S01]  /*6c70*/  MOV R7, UR7 ;  /* 0x0000000700077c02 */ /* 0x004fe20008000f00 */
[----:B------:R-:W-:Y:S01]  /*6c80*/  IMAD.U32 R6, RZ, RZ, UR6 ;  /* 0x00000006ff067e24 */ /* 0x000fe2000f8e00ff */
[----:B----4-:R-:W-:Y:S01]  /*6c90*/  MOV R11, UR5 ;  /* 0x00000005000b7c02 */ /* 0x010fe20008000f00 */
[----:B------:R-:W-:Y:S02]  /*6ca0*/  IMAD.U32 R10, RZ, RZ, UR4 ;  /* 0x00000004ff0a7e24 */ /* 0x000fe4000f8e00ff */
[----:B------:R-:W-:Y:S07]  /*6cb0*/  LEPC R20, `(.L_x_104) ;  /* 0x000000001014794e */ /* 0x000fee0000000000 */
[----:B---3-5:R-:W-:Y:S05]  /*6cc0*/  CALL.ABS.NOINC R14 ;  /* 0x000000000e007343 */ /* 0x028fea0003c00000 */
.L_x_104:
[----:B------:R-:W-:Y:S01]  /*6cd0*/  LOP3.LUT P0, RZ, R107, 0x1b0, RZ, 0xc0, !PT ;  /* 0x000001b06bff7812 */ /* 0x000fe2000780c0ff */
[----:B------:R-:W-:Y:S11]  /*6ce0*/  BSSY.RECONVERGENT B6, `(.L_x_105) ;  /* 0x0000013000067945 */ /* 0x000ff60003800200 */
[----:B------:R-:W-:Y:S01]  /*6cf0*/  @!UPT UIADD3 URZ, UPT, UPT, URZ, URZ, URZ ;  /* 0x000000fffffff290 */ /* 0x000fe2000fffe0ff */
[----:B------:R-:W-:Y:S05]  /*6d00*/  @!P0 BRA `(.L_x_106) ;  /* 0x0000000000408947 */ /* 0x000fea0003800000 */
        /* <DEDUP_REMOVED lines=16> */
.L_x_106:
[----:B------:R-:W-:Y:S05]  /*6e10*/  BSYNC.RECONVERGENT B6 ;  /* 0x0000000000067941 */ /* 0x000fea0003800200 */
.L_x_105:
[----:B------:R-:W-:Y:S01]  /*6e20*/  R2UR UR4, R105 ;  /* 0x00000000690472ca */ /* 0x000fe200000e0000 */
[----:B------:R-:W-:Y:S01]  /*6e30*/  UISETP.NE.U32.AND UP0, UPT, UR62, URZ, UPT ;  /* 0x000000ff3e00728c */ /* 0x000fe2000bf05070 */
[----:B------:R-:W-:Y:S02]  /*6e40*/  ISETP.NE.U32.AND P4, PT, R84, RZ, PT ;  /* 0x000000ff5400720c */ /* 0x000fe40003f85070 */
[----:B------:R-:W-:Y:S01]  /*6e50*/  ISETP.NE.U32.AND P2, PT, RZ, UR54, PT ;  /* 0x00000036ff007c0c */ /* 0x000fe2000bf45070 */
[----:B------:R-:W-:Y:S01]  /*6e60*/  UISETP.NE.AND.EX UP1, UPT, UR63, URZ, UPT, UP0 ;  /* 0x000000ff3f00728c */ /* 0x000fe2000bf25300 */
[----:B------:R-:W-:Y:S01]  /*6e70*/  ISETP.NE.AND.EX P4, PT, R85, RZ, PT, P4 ;  /* 0x000000ff5500720c */ /* 0x000fe20003f85340 */
[----:B------:R-:W-:Y:S01]  /*6e80*/  UPLOP3.LUT UP0, UPT, UPT, UPT, UPT, 0x40, 0x4 ;  /* 0x000000000004789c */ /* 0x000fe20003f0e870 */
[----:B------:R-:W-:Y:S05]  /*6e90*/  ISETP.NE.AND.EX P2, PT, RZ, UR55, PT, P2 ;  /* 0x00000037ff007c0c */ /* 0x000fea000bf45320 */
[----:B------:R-:W-:Y:S06]  /*6ea0*/  UISETP.NE.AND UP2, UPT, UR4, URZ, UPT ;  /* 0x000000ff0400728c */ /* 0x000fec000bf45270 */
[----:B------:R-:W-:Y:S05]  /*6eb0*/  PLOP3.LUT P1, PT, PT, PT, UP2, 0x80, 0x8 ;  /* 0x000000000008781c */ /* 0x000fea0003f2f028 */
[----:B------:R-:W-:Y:S06]  /*6ec0*/  @UP2 UPLOP3.LUT UP0, UPT, UPT, UPT, UP1, 0x80, 0x8 ;  /* 0x000000000008289c */ /* 0x000fec0003f0f010 */
[----:B------:R-:W-:Y:S01]  /*6ed0*/  PLOP3.LUT P0, PT, PT, PT, UP0, 0x80, 0x8 ;  /* 0x000000000008781c */ /* 0x000fe20003f0f008 */
[----:B------:R-:W-:Y:S01]  /*6ee0*/  @!UPT UIADD3 URZ, UPT, UPT, URZ, URZ, URZ ;  /* 0x000000fffffff290 */ /* 0x000fe2000fffe0ff */
[----:B------:R-:W-:Y:S11]  /*6ef0*/  BRA.U !UP1, `(.L_x_107) ;  /* 0x00000001093c7547 */ /* 0x000ff6000b800000 */
[----:B------:R-:W-:Y:S01]  /*6f00*/  UISETP.NE.U32.AND UP0, UPT, UR54, URZ, UPT ;  /* 0x000000ff3600728c */ /* 0x000fe2000bf05070 */
[----:B------:R-:W-:Y:S01]  /*6f10*/  HFMA2 R0, -RZ, RZ, 0, 5.9604644775390625e-08 ;  /* 0x00000001ff007431 */ /* 0x000fe200000001ff */
[----:B------:R-:W1:Y:S01]  /*6f20*/  LDCU.64 UR8, c[0x0][0x358] ;  /* 0x00006b00ff0877ac */ /* 0x000e620008000a00 */
[----:B------:R-:W-:Y:S01]  /*6f30*/  IMAD.MOV.U32 R94, RZ, RZ, 0x1 ;  /* 0x00000001ff5e7424 */ /* 0x000fe200078e00ff */
[----:B------:R-:W-:Y:S06]  /*6f40*/  UISETP.NE.AND.EX UP0, UPT, UR55, URZ, UPT, UP0 ;  /* 0x000000ff3700728c */ /* 0x000fec000bf05300 */
[----:B------:R-:W-:Y:S05]  /*6f50*/  PLOP3.LUT P3, PT, PT, PT, UP0, 0x80, 0x8 ;  /* 0x000000000008781c */ /* 0x000fea0003f6f008 */
[----:B------:R-:W2:Y:S01]  /*6f60*/  @UP0 LDCU.64 UR4, c[0x0][0x988] ;  /* 0x00013100ff0407ac */ /* 0x000ea20008000a00 */
[----:B------:R-:W-:Y:S07]  /*6f70*/  @UP0 UIMAD UR6, UR51, UR62, URZ ;  /* 0x0000003e330602a4 */ /* 0x000fee000f8e02ff */
[----:B------:R-:W-:Y:S01]  /*6f80*/  @!P3 PRMT R94, R0, 0x7610, R94 ;  /* 0x00007610005eb816 */ /* 0x000fe2000000005e */
[----:B--2---:R-:W-:Y:S06]  /*6f90*/  @UP0 UIMAD.WIDE UR4, UR6, 0x4, UR4 ;  /* 0x00000004060408a5 */ /* 0x004fec000f8e0204 */
[----:B------:R-:W-:Y:S01]  /*6fa0*/  IMAD.U32 R4, RZ, RZ, UR4 ;  /* 0x00000004ff047e24 */ /* 0x000fe2000f8e00ff */
[----:B------:R-:W-:Y:S04]  /*6fb0*/  MOV R5, UR5 ;  /* 0x0000000500057c02 */ /* 0x000fe80008000f00 */
[----:B------:R-:W2:Y:S01]  /*6fc0*/  @!UP0 LDCU UR4, c[0x0][0x980] ;  /* 0x00013000ff0487ac */ /* 0x000ea20008000800 */
[----:B-1---5:R1:W5:Y:S02]  /*6fd0*/  @P3 LDG.E R41, desc[UR8][R4.64] ;  /* 0x0000000804293981 */ /* 0x022364000c1e1900 */
[----:B-12---:R-:W-:Y:S02]  /*6fe0*/  @!P3 IMAD.U32 R41, RZ, RZ, UR4 ;  /* 0x00000004ff29be24 */ /* 0x006fe4000f8e00ff */
.L_x_107:
[----:B------:R-:W-:Y:S05]  /*6ff0*/  @!P4 BRA `(.L_x_108) ;  /* 0x000000000024c947 */ /* 0x000fea0003800000 */
[----:B------:R-:W-:Y:S01]  /*7000*/  ISETP.NE.U32.AND P3, PT, R74, RZ, PT ;  /* 0x000000ff4a00720c */ /* 0x000fe20003f65070 */
[----:B------:R-:W1:Y:S03]  /*7010*/  LDCU.64 UR4, c[0x0][0x358] ;  /* 0x00006b00ff0477ac */ /* 0x000e660008000a00 */
[----:B------:R-:W-:Y:S11]  /*7020*/  ISETP.NE.AND.EX P3, PT, R75, RZ, PT, P3 ;  /* 0x000000ff4b00720c */ /* 0x000ff60003f65330 */
[----:B------:R-:W-:Y:S02]  /*7030*/  @!UPT UIADD3 URZ, UPT, UPT, URZ, URZ, URZ ;  /* 0x000000fffffff290 */ /* 0x000fe4000fffe0ff */
[----:B------:R-:W2:Y:S01]  /*7040*/  @P3 LDC.64 R4, c[0x0][0x9a8] ;  /* 0x00026a00ff043b82 */ /* 0x000ea20000000a00 */
[----:B------:R-:W-:Y:S04]  /*7050*/  @P3 IMAD R0, R84, UR51, RZ ;  /* 0x0000003354003c24 */ /* 0x000fe8000f8e02ff */
[----:B--2---:R-:W-:Y:S05]  /*7060*/  @P3 IMAD.WIDE R4, R0, 0x4, R4 ;  /* 0x0000000400043825 */ /* 0x004fea00078e0204 */
[----:B-1---5:R1:W5:Y:S02]  /*7070*/  @P3 LDG.E R38, desc[UR4][R4.64] ;  /* 0x0000000404263981 */ /* 0x022364000c1e1900 */
[----:B-1----:R-:W2:Y:S02]  /*7080*/  @!P3 LDC R38, c[0x0][0x9a0] ;  /* 0x00026800ff26bb82 */ /* 0x002ea40000000800 */
.L_x_108:
[----:B-----5:R-:W-:Y:S01]  /*7090*/  FSETP.NEU.AND P4, PT, R41, RZ, PT ;  /* 0x000000ff2900720b */ /* 0x020fe20003f8d000 */
[----:B------:R-:W-:Y:S01]  /*70a0*/  USHF.L.U32 UR8, UR50, 0x6, URZ ;  /* 0x0000000632087899 */ /* 0x000fe200080006ff */
[----:B------:R-:W-:Y:S01]  /*70b0*/  SEL R6, RZ, 0xffffffff, P2 ;  /* 0xffffffffff067807 */ /* 0x000fe20001000000 */
[----:B------:R-:W-:Y:S01]  /*70c0*/  BSSY B1, `(.L_x_109) ;  /* 0x000005d000017945 */ /* 0x000fe20003800000 */
[----:B------:R-:W-:Y:S01]  /*70d0*/  LOP3.LUT P3, RZ, R94, 0xff, RZ, 0xc0, !PT ;  /* 0x000000ff5eff7812 */ /* 0x000fe2000786c0ff */
[----:B------:R-:W-:Y:S01]  /*70e0*/  IMAD.MOV.U32 R118, RZ, RZ, 0x1 ;  /* 0x00000001ff767424 */ /* 0x000fe200078e00ff */
[----:B------:R-:W-:Y:S01]  /*70f0*/  @P1 SEL R3, RZ, 0xffffffff, P4 ;  /* 0xffffffffff031807 */ /* 0x000fe20002000000 */
[----:B------:R-:W-:Y:S01]  /*7100*/  IMAD.U32 R111, RZ, RZ, UR8 ;  /* 0x00000008ff6f7e24 */ /* 0x000fe2000f8e00ff */
[----:B------:R-:W-:Y:S01]  /*7110*/  LEA R0, R88, UR49, 0x3 ;  /* 0x0000003158007c11 */ /* 0x000fe2000f8e18ff */
[----:B------:R-:W-:Y:S01]  /*7120*/  IMAD.IADD R39, R37, 0x1, R2 ;  /* 0x0000000125277824 */ /* 0x000fe200078e0202 */
[----:B------:R-:W-:Y:S02]  /*7130*/  @P0 SEL R3, R6, R3, !P3 ;  /* 0x0000000306030207 */ /* 0x000fe40005800000 */
[----:B------:R-:W-:Y:S02]  /*7140*/  CS2R R82, SRZ ;  /* 0x0000000000527805 */ /* 0x000fe4000001ff00 */
[----:B------:R-:W-:Y:S02]  /*7150*/  R2UR UR4, R103 ;  /* 0x00000000670472ca */ /* 0x000fe400000e0000 */
[----:B------:R-:W-:Y:S02]  /*7160*/  CS2R R80, SRZ ;  /* 0x0000000000507805 */ /* 0x000fe4000001ff00 */
[----:B------:R-:W-:Y:S02]  /*7170*/  @P1 LOP3.LUT R3, R3, 0x1, RZ, 0xc0, !PT ;  /* 0x0000000103031812 */ /* 0x000fe400078ec0ff */
[----:B------:R-:W-:Y:S02]  /*7180*/  CS2R R78, SRZ ;  /* 0x00000000004e7805 */ /* 0x000fe4000001ff00 */
[----:B------:R-:W-:Y:S02]  /*7190*/  R2UR UR7, R102 ;  /* 0x00000000660772ca */ /* 0x000fe400000e0000 */
[----:B------:R-:W-:Y:S02]  /*71a0*/  CS2R R76, SRZ ;  /* 0x00000000004c7805 */ /* 0x000fe4000001ff00 */
[----:B------:R-:W-:Y:S02]  /*71b0*/  ISETP.NE.U32.OR P6, PT, R3, 0x1, !P1 ;  /* 0x000000010300780c */ /* 0x000fe40004fc5470 */
[----:B------:R-:W-:Y:S02]  /*71c0*/  R2UR UR11, R104 ;  /* 0x00000000680b72ca */ /* 0x000fe400000e0000 */
[----:B------:R-:W-:Y:S02]  /*71d0*/  R2UR UR6, R100 ;  /* 0x00000000640672ca */ /* 0x000fe400000e0000 */
[----:B------:R-:W-:Y:S01]  /*71e0*/  R2UR UR13, R99 ;  /* 0x00000000630d72ca */ /* 0x000fe200000e0000 */
[----:B------:R-:W-:Y:S01]  /*71f0*/  UIMAD.WIDE.U32 UR4, UR8, UR4, URZ ;  /* 0x00000004080472a5 */ /* 0x000fe2000f8e00ff */
[----:B------:R-:W-:Y:S02]  /*7200*/  LEA R117, R36, UR49, 0x3 ;  /* 0x0000003124757c11 */ /* 0x000fe4000f8e18ff */
[----:B------:R-:W-:Y:S01]  /*7210*/  SHF.L.U32 R4, R90, 0x1f, RZ ;  /* 0x0000001f5a047819 */ /* 0x000fe200000006ff */
[----:B------:R-:W-:Y:S01]  /*7220*/  USHF.R.U32.HI UR5, URZ, UR7, UR5 ;  /* 0x00000007ff057299 */ /* 0x000fe20008011605 */
[----:B------:R-:W-:Y:S02]  /*7230*/  R2UR UR10, R101 ;  /* 0x00000000650a72ca */ /* 0x000fe400000e0000 */
[----:B------:R-:W-:Y:S01]  /*7240*/  @P6 SHF.L.U32 R9, R87, 0x1f, RZ ;  /* 0x0000001f57096819 */ /* 0x000fe200000006ff */
[----:B------:R-:W-:Y:S01]  /*7250*/  UISETP.NE.AND UP0, UPT, UR11, 0x1, UPT ;  /* 0x000000010b00788c */ /* 0x000fe2000bf05270 */
[----:B------:R-:W-:Y:S02]  /*7260*/  R2UR UR12, R97 ;  /* 0x00000000610c72ca */ /* 0x000fe400000e0000 */
[----:B------:R-:W1:Y:S01]  /*7270*/  @P6 SYNCS.PHASECHK.TRANS64.TRYWAIT P1, [R0+URZ+0x220], R9 ;  /* 0x00022009000065a7 */ /* 0x000e6200080211ff */
[----:B------:R-:W-:Y:S01]  /*7280*/  USEL UR5, UR8, UR5, !UP0 ;  /* 0x0000000508057287 */ /* 0x000fe2000c000000 */
[----:B------:R-:W-:Y:S02]  /*7290*/  R2UR UR9, R98 ;  /* 0x00000000620972ca */ /* 0x000fe400000e0000 */
[----:B------:R-:W-:Y:S01]  /*72a0*/  PLOP3.LUT P2, PT, PT, PT, UP1, 0x80, 0x8 ;  /* 0x000000000008781c */ /* 0x000fe20003f4f018 */
[----:B------:R-:W-:Y:S01]  /*72b0*/  UIMAD.WIDE.U32 UR6, UR5, UR6, URZ ;  /* 0x00000006050672a5 */ /* 0x000fe2000f8e00ff */
[----:B------:R-:W-:Y:S01]  /*72c0*/  SEL R3, RZ, 0xffffffff, P4 ;  /* 0xffffffffff037807 */ /* 0x000fe20002000000 */
[----:B------:R-:W-:Y:S01]  /*72d0*/  UISETP.NE.AND UP0, UPT, UR10, 0x1, UPT ;  /* 0x000000010a00788c */ /* 0x000fe2000bf05270 */
[----:B------:R-:W-:Y:S01]  /*72e0*/  IMAD.U32 R110, RZ, RZ, UR5 ;  /* 0x00000005ff6e7e24 */ /* 0x000fe2000f8e00ff */
[----:B------:R-:W-:Y:S03]  /*72f0*/  P2R R112, PR, RZ, 0x40 ;  /* 0x00000040ff707803 */ /* 0x000fe60000000000 */
[----:B------:R-:W-:Y:S02]  /*7300*/  UMOV UR4, UR7 ;  /* 0x0000000700047c82 */ /* 0x000fe40008000000 */
[----:B------:R-:W-:Y:S01]  /*7310*/  USHF.R.U32.HI UR4, URZ, UR13, UR4 ;  /* 0x0000000dff047299 */ /* 0x000fe20008011604 */
[----:B------:R3:W4:Y:S02]  /*7320*/  SYNCS.PHASECHK.TRANS64.TRYWAIT P0, [R117+URZ+0x260], R4 ;  /* 0x00026004750075a7 */ /* 0x00072400080011ff */
[----:B------:R-:W-:Y:S01]  /*7330*/  @P2 SEL R3, R6, R3, !P3 ;  /* 0x0000000306032207 */ /* 0x000fe20005800000 */
[----:B------:R-:W-:Y:S01]  /*7340*/  IMAD R6, RZ, RZ, -UR5 ;  /* 0x80000005ff067e24 */ /* 0x000fe2000f8e02ff */
[----:B------:R-:W-:Y:S02]  /*7350*/  USEL UR4, UR5, UR4, !UP0 ;  /* 0x0000000405047287 */ /* 0x000fe4000c000000 */
[----:B------:R-:W-:Y:S01]  /*7360*/  UISETP.NE.AND UP0, UPT, UR9, 0x1, UPT ;  /* 0x000000010900788c */ /* 0x000fe2000bf05270 */
[----:B------:R-:W-:Y:S01]  /*7370*/  IMAD R111, R6, UR11, R111 ;  /* 0x0000000b066f7c24 */ /* 0x000fe2000f8e026f */
[----:B------:R-:W-:Y:S01]  /*7380*/  LOP3.LUT R3, R3, 0x1, RZ, 0xc0, !PT ;  /* 0x0000000103037812 */ /* 0x000fe200078ec0ff */
[----:B------:R-:W-:Y:S01]  /*7390*/  UIMAD.WIDE.U32 UR6, UR4, UR12, URZ ;  /* 0x0000000c040672a5 */ /* 0x000fe2000f8e00ff */
[----:B------:R-:W-:Y:S01]  /*73a0*/  IMAD.U32 R109, RZ, RZ, UR4 ;  /* 0x00000004ff6d7e24 */ /* 0x000fe2000f8e00ff */
[----:B------:R-:W2:Y:S01]  /*73b0*/  LDCU UR12, c[0x0][0xba0] ;  /* 0x00017400ff0c77ac */ /* 0x000ea20008000800 */
[----:B------:R-:W-:Y:S01]  /*73c0*/  PLOP3.LUT P2, PT, PT, PT, UP0, 0x80, 0x8 ;  /* 0x000000000008781c */ /* 0x000fe20003f4f008 */
[----:B------:R-:W-:Y:S01]  /*73d0*/  IMAD R7, RZ, RZ, -UR4 ;  /* 0x80000004ff077e24 */ /* 0x000fe2000f8e02ff */
[----:B------:R-:W-:Y:S01]  /*73e0*/  ISETP.NE.U32.AND P5, PT, R3, 0x1, PT ;  /* 0x000000010300780c */ /* 0x000fe20003fa5070 */
[----:B------:R-:W-:Y:S01]  /*73f0*/  IMAD.U32 R108, RZ, RZ, UR4 ;  /* 0x00000004ff6c7e24 */ /* 0x000fe2000f8e00ff */
[----:B------:R-:W-:Y:S01]  /*7400*/  UMOV UR6, UR7 ;  /* 0x0000000700067c82 */ /* 0x000fe20008000000 */
[----:B------:R-:W-:Y:S01]  /*7410*/  IMAD R110, R7, UR10, R110 ;  /* 0x0000000a076e7c24 */ /* 0x000fe2000f8e026e */
[----:B------:R-:W-:Y:S02]  /*7420*/  P2R R119, PR, RZ, 0x20 ;  /* 0x00000020ff777803 */ /* 0x000fe40000000000 */
[----:B-1----:R-:W-:Y:S01]  /*7430*/  @P6 SEL R118, RZ, 0x1, !P1 ;  /* 0x00000001ff766807 */ /* 0x002fe20004800000 */
[----:B--2---:R-:W-:Y:S06]  /*7440*/  USHF.R.U32.HI UR6, URZ, UR12, UR6 ;  /* 0x0000000cff067299 */ /* 0x004fec0008011606 */
[----:B------:R-:W-:Y:S05]  /*7450*/  SEL R109, R109, UR6, !P2 ;  /* 0x000000066d6d7c07 */ /* 0x000fea000d000000 */
[----:B------:R-:W-:Y:S04]  /*7460*/  IMAD.MOV R5, RZ, RZ, -R109 ;  /* 0x000000ffff057224 */ /* 0x000fe800078e0a6d */
[----:B------:R-:W-:Y:S01]  /*7470*/  IMAD R108, R5, UR9, R108 ;  /* 0x00000009056c7c24 */ /* 0x000fe2000f8e026c */
[----:B---34-:R-:W-:Y:S06]  /*7480*/  @!P6 BRA `(.L_x_110) ;  /* 0x000000000080e947 */ /* 0x018fec0003800000 */
[----:B------:R-:W-:Y:S01]  /*7490*/  @P5 IMAD R6, R88, 0x1000, R91 ;  /* 0x0000100058065824 */ /* 0x000fe200078e025b */
[----:B------:R-:W1:Y:S01]  /*74a0*/  S2R R2, SR_CgaCtaId ;  /* 0x0000000000027919 */ /* 0x000e620000008800 */
[----:B------:R-:W-:Y:S01]  /*74b0*/  ISETP.NE.AND P1, PT, R118, RZ, PT ;  /* 0x000000ff7600720c */ /* 0x000fe20003f25270 */
[----:B------:R-:W-:Y:S01]  /*74c0*/  BSSY B0, `(.L_x_111) ;  /* 0x000000b000007945 */ /* 0x000fe20003800000 */
[----:B------:R-:W-:Y:S01]  /*74d0*/  @P5 VIADD R5, R6, UR49 ;  /* 0x0000003106055c36 */ /* 0x000fe20008000000 */
[----:B------:R-:W-:Y:S02]  /*74e0*/  CS2R R78, SRZ ;  /* 0x00000000004e7805 */ /* 0x000fe4000001ff00 */
[----:B------:R-:W-:Y:S02]  /*74f0*/  CS2R R76, SRZ ;  /* 0x00000000004c7805 */ /* 0x000fe4000001ff00 */
[----:B------:R-:W-:Y:S01]  /*7500*/  CS2R R82, SRZ ;  /* 0x0000000000527805 */ /* 0x000fe2000001ff00 */
[----:B------:R-:W-:Y:S01]  /*7510*/  @P5 IMAD R5, R92, -0x10, R5 ;  /* 0xfffffff05c055824 */ /* 0x000fe200078e0205 */
[----:B------:R-:W-:Y:S04]  /*7520*/  CS2R R80, SRZ ;  /* 0x0000000000507805 */ /* 0x000fe8000001ff00 */
[----:B------:R-:W-:Y:S05]  /*7530*/  @P1 BRA `(.L_x_112) ;  /* 0x00000000000c1947 */ /* 0x000fea0003800000 */
[----:B------:R-:W-:Y:S04]  /*7540*/  SHF.L.U32 R3, R87, 0x1f, RZ ;  /* 0x0000001f57037819 */ /* 0x000fe800000006ff */
[----:B------:R-:W2:Y:S02]  /*7550*/  SYNCS.PHASECHK.TRANS64.TRYWAIT P1, [R0+URZ+0x220], R3 ;  /* 0x00022003000075a7 */ /* 0x000ea400080211ff */
[----:B--2---:R-:W-:Y:S05]  /*7560*/  @!P1 BRA `(.L_x_113) ;  /* 0x0000002c00809947 */ /* 0x004fea0003800000 */
.L_x_112:
[----:B------:R-:W-:Y:S05]  /*7570*/  BSYNC B0 ;  /* 0x0000000000007941 */ /* 0x000fea0003800000 */
.L_x_111:
[----:B------:R-:W-:Y:S01]  /*7580*/  ISETP.NE.AND P1, PT, R119, RZ, PT ;  /* 0x000000ff7700720c */ /* 0x000fe20003f25270 */
[----:B--2---:R-:W-:Y:S02]  /*7590*/  VIADD R3, R0, 0x230 ;  /* 0x0000023000037836 */ /* 0x004fe40000000000 */
[----:B------:R-:W-:Y:S03]  /*75a0*/  VIADD R88, R88, 0x1 ;  /* 0x0000000158587836 */ /* 0x000fe60000000000 */
[----:B-1----:R-:W-:Y:S07]  /*75b0*/  PRMT R2, R2, 0x654, R3 ;  /* 0x0000065402027816 */ /* 0x002fee0000000003 */
[----:B------:R1:W2:Y:S04]  /*75c0*/  @P1 LDS.128 R76, [R6+UR49+0x400] ;  /* 0x00040031064c1984 */ /* 0x0002a80008000c00 */
[----:B------:R1:W3:Y:S01]  /*75d0*/  @P1 LDS.128 R80, [R5+0x410] ;  /* 0x0004100005501984 */ /* 0x0002e20000000c00 */
[C---:B------:R-:W-:Y:S01]  /*75e0*/  ISETP.NE.AND P1, PT, R88.reuse, 0x2, PT ;  /* 0x000000025800780c */ /* 0x040fe20003f25270 */
[----:B------:R-:W-:Y:S01]  /*75f0*/  @!PT LDS RZ, [RZ] ;  /* 0x00000000fffff984 */ /* 0x000fe20000000800 */
[----:B------:R-:W-:Y:S01]  /*7600*/  @!PT LDS RZ, [RZ] ;  /* 0x00000000fffff984 */ /* 0x000fe20000000800 */
[----:B------:R-:W-:Y:S01]  /*7610*/  @!PT LDS RZ, [RZ] ;  /* 0x00000000fffff984 */ /* 0x000fe20000000800 */
[----:B------:R-:W-:Y:S01]  /*7620*/  @!PT LDS RZ, [RZ] ;  /* 0x00000000fffff984 */ /* 0x000fe20000000800 */
[----:B------:R4:W-:Y:S06]  /*7630*/  MEMBAR.ALL.CTA ;  /* 0x0000000000007992 */ /* 0x0009ec0000008000 */
[----:B----4-:R-:W4:Y:S01]  /*7640*/  FENCE.VIEW.ASYNC.S ;  /* 0x00000000000073c6 */ /* 0x010f220000000000 */
[----:B------:R-:W-:Y:S02]  /*7650*/  SEL R0, RZ, 0x1, P1 ;  /* 0x00000001ff007807 */ /* 0x000fe40000800000 */
[----:B------:R-:W-:Y:S02]  /*7660*/  SEL R88, R88, RZ, P1 ;  /* 0x000000ff58587207 */ /* 0x000fe40000800000 */
[----:B------:R-:W-:Y:S01]  /*7670*/  LOP3.LUT R87, R87, R0, RZ, 0x3c, !PT ;  /* 0x0000000057577212 */ /* 0x000fe200078e3cff */
[----:B----4-:R1:W-:Y:S06]  /*7680*/  SYNCS.ARRIVE.TRANS64.RED.A1T0 RZ, [R2+URZ], RZ ;  /* 0x000000ff02ff79a7 */ /* 0x0103ec00081004ff */
.L_x_110:
[----:B------:R-:W-:Y:S05]  /*7690*/  BSYNC B1 ;  /* 0x0000000000017941 */ /* 0x000fea0003800000 */
.L_x_109:
[----:B------:R-:W-:Y:S04]  /*76a0*/  SHF.R.U32.HI R0, RZ, 0x15, R39 ;  /* 0x00000015ff007819 */ /* 0x000fe80000011627 */
[----:B------:R-:W-:Y:S01]  /*76b0*/  LOP3.LUT P1, RZ, R0, 0x3, R95, 0x48, !PT ;  /* 0x0000000300ff7812 */ /* 0x000fe2000782485f */
[----:B------:R-:W-:Y:S01]  /*76c0*/  @!UPT UIADD3 URZ, UPT, UPT, URZ, URZ, URZ ;  /* 0x000000fffffff290 */ /* 0x000fe2000fffe0ff */
[----:B------:R-:W-:Y:S11]  /*76d0*/  @P0 BRA `(.L_x_114) ;  /* 0x0000000000080947 */ /* 0x000ff60003800000 */
[----:B------:R-:W4:Y:S02]  /*76e0*/  SYNCS.PHASECHK.TRANS64.TRYWAIT P0, [R117+URZ+0x260], R4 ;  /* 0x00026004750075a7 */ /* 0x000f2400080011ff */
[----:B----4-:R-:W-:Y:S05]  /*76f0*/  @!P0 BRA `(.L_x_115) ;  /* 0x0000002c00308947 */ /* 0x010fea0003800000 */
.L_x_114:
[----:B------:R-:W-:Y:S04]  /*7700*/  BSSY.RECONVERGENT B6, `(.L_x_116) ;  /* 0x0000012000067945 */ /* 0x000fe80003800200 */
[----:B------:R-:W-:Y:S05]  /*7710*/  @!P1 BRA `(.L_x_117) ;  /* 0x0000000000409947 */ /* 0x000fea0003800000 */
[----:B------:R-:W5:Y:S01]  /*7720*/  LDCU.64 UR8, c[0x4][0x70] ;  /* 0x01000e00ff0877ac */ /* 0x000f620008000a00 */
[----:B------:R-:W-:Y:S01]  /*7730*/  MOV R3, 0x0 ;  /* 0x0000000000037802 */ /* 0x000fe20000000f00 */
[----:B------:R-:W-:Y:S02]  /*7740*/  HFMA2 R12, -RZ, RZ, 0, 5.9604644775390625e-08 ;  /* 0x00000001ff0c7431 */ /* 0x000fe400000001ff */
[----:B------:R-:W-:Y:S02]  /*7750*/  IMAD.MOV.U32 R8, RZ, RZ, 0x192 ;  /* 0x00000192ff087424 */ /* 0x000fe400078e00ff */
[----:B------:R-:W-:Y:S01]  /*7760*/  IMAD.MOV.U32 R13, RZ, RZ, RZ ;  /* 0x000000ffff0d7224 */ /* 0x000fe200078e00ff */
[----:B------:R-:W2:Y:S01]  /*7770*/  LDCU.64 UR6, c[0x4][0x78] ;  /* 0x01000f00ff0677ac */ /* 0x000ea20008000a00 */
[----:B-1----:R-:W1:Y:S01]  /*7780*/  LDC.64 R2, c[0x4][R3] ;  /* 0x0100000003027b82 */ /* 0x002e620000000a00 */
[----:B------:R-:W3:Y:S01]  /*7790*/  LDCU.64 UR4, c[0x4][0x10] ;  /* 0x01000200ff0477ac */ /* 0x000ee20008000a00 */
[----:B-----5:R-:W-:Y:S01]  /*77a0*/  MOV R5, UR9 ;  /* 0x0000000900057c02 */ /* 0x020fe20008000f00 */
[----:B----4-:R-:W-:Y:S01]  /*77b0*/  IMAD.U32 R4, RZ, RZ, UR8 ;  /* 0x00000008ff047e24 */ /* 0x010fe2000f8e00ff */
[----:B--2---:R-:W-:Y:S01]  /*77c0*/  MOV R7, UR7 ;  /* 0x0000000700077c02 */ /* 0x004fe20008000f00 */
[----:B------:R-:W-:Y:S01]  /*77d0*/  IMAD.U32 R6, RZ, RZ, UR6 ;  /* 0x00000006ff067e24 */ /* 0x000fe2000f8e00ff */
[----:B---3--:R-:W-:Y:S01]  /*77e0*/  MOV R11, UR5 ;  /* 0x00000005000b7c02 */ /* 0x008fe20008000f00 */
[----:B------:R-:W-:Y:S02]  /*77f0*/  IMAD.U32 R10, RZ, RZ, UR4 ;  /* 0x00000004ff0a7e24 */ /* 0x000fe4000f8e00ff */
[----:B------:R-:W-:Y:S07]  /*7800*/  LEPC R20, `(.L_x_117) ;  /* 0x000000001014794e */ /* 0x000fee0000000000 */
[----:B-1----:R-:W-:Y:S05]  /*7810*/  CALL.ABS.NOINC R2 ;  /* 0x0000000002007343 */ /* 0x002fea0003c00000 */
.L_x_117:
[----:B------:R-:W-:Y:S05]  /*7820*/  BSYNC.RECONVERGENT B6 ;  /* 0x0000000000067941 */ /* 0x000fea0003800200 */
.L_x_116:
[-C--:B--2---:R-:W-:Y:S01]  /*7830*/  F2FP.F16.E4M3.UNPACK_B R42, R76.reuse ;  /* 0x0000004cff2a723e */ /* 0x084fe200020006ff */
[----:B------:R-:W-:Y:S05]  /*7840*/  WARPSYNC.ALL ;  /* 0x0000000000007948 */ /* 0x000fea0003800000 */
[----:B------:R-:W-:Y:S01]  /*7850*/  R2UR UR4, R39 ;  /* 0x00000000270472ca */ /* 0x000fe200000e0000 */
[--C-:B------:R-:W-:Y:S01]  /*7860*/  HADD2.F32 R40, -RZ, R42.reuse.H0_H0 ;  /* 0x2000002aff287230 */ /* 0x100fe20000004100 */
[----:B------:R-:W-:Y:S01]  /*7870*/  F2FP.F16.E4M3.UNPACK_B R44, R76.H1 ;  /* 0x0000004cff2c723e */ /* 0x000fe200030006ff */
[----:B------:R-:W-:Y:S01]  /*7880*/  HADD2.F32 R43, -RZ, R42.H1_H1 ;  /* 0x3000002aff2b7230 */ /* 0x000fe20000004100 */
[-C--:B------:R-:W-:Y:S01]  /*7890*/  F2FP.F16.E4M3.UNPACK_B R46, R77.reuse ;  /* 0x0000004dff2e723e */ /* 0x080fe200020006ff */
[----:B------:R-:W-:Y:S01]  /*78a0*/  BSSY.RECONVERGENT B0, `(.L_x_118) ;  /* 0x000009c000007945 */ /* 0x000fe20003800200 */
[----:B------:R-:W-:Y:S01]  /*78b0*/  F2FP.F16.E4M3.UNPACK_B R48, R77.H1 ;  /* 0x0000004dff30723e */ /* 0x000fe200030006ff */
[--C-:B------:R-:W-:Y:S01]  /*78c0*/  HADD2.F32 R42, -RZ, R44.reuse.H0_H0 ;  /* 0x2000002cff2a7230 */ /* 0x100fe20000004100 */
[-C--:B------:R-:W-:Y:S01]  /*78d0*/  F2FP.F16.E4M3.UNPACK_B R50, R78.reuse ;  /* 0x0000004eff32723e */ /* 0x080fe200020006ff */
[----:B------:R-:W-:Y:S01]  /*78e0*/  HADD2.F32 R44, -RZ, R44.H1_H1 ;  /* 0x3000002cff2c7230 */ /* 0x000fe20000004100 */
[----:B------:R-:W-:Y:S01]  /*78f0*/  F2FP.F16.E4M3.UNPACK_B R52, R78.H1 ;  /* 0x0000004eff34723e */ /* 0x000fe200030006ff */
[--C-:B------:R-:W-:Y:S01]  /*7900*/  HADD2.F32 R45, -RZ, R46.reuse.H0_H0 ;  /* 0x2000002eff2d7230 */ /* 0x100fe20000004100 */
[----:B------:R-:W-:Y:S01]  /*7910*/  F2FP.F16.E4M3.UNPACK_B R54, R79 ;  /* 0x0000004fff36723e */ /* 0x000fe200020006ff */
[----:B-1--4-:R-:W-:Y:S01]  /*7920*/  LDTM.16dp32bit_t0_t15.x32 R4, tmem[UR4] ;  /* 0x00000004000479ee */ /* 0x012fe20008a80000 */
[----:B------:R-:W1:Y:S01]  /*7930*/  LDTM.16dp32bit_t16_t31.x32 R4, tmem[UR4+0x20] ;  /* 0x00002004000479ee */ /* 0x000e620008aa0000 */
[----:B------:R-:W-:Y:S01]  /*7940*/  ISETP.NE.AND P6, PT, R112, RZ, PT ;  /* 0x000000ff7000720c */ /* 0x000fe20003fc5270 */
[----:B------:R-:W-:Y:S01]  /*7950*/  HADD2.F32 R46, -RZ, R46.H1_H1 ;  /* 0x3000002eff2e7230 */ /* 0x000fe20000004100 */
[----:B------:R-:W-:Y:S01]  /*7960*/  IADD3 R125, PT, PT, R91, UR49, RZ ;  /* 0x000000315b7d7c10 */ /* 0x000fe2000fffe0ff */
[--C-:B------:R-:W-:Y:S01]  /*7970*/  HADD2.F32 R49, -RZ, R50.reuse.H0_H0 ;  /* 0x20000032ff317230 */ /* 0x100fe20000004100 */
[----:B------:R-:W-:Y:S01]  /*7980*/  SHF.L.U32 R124, R106, 0x4, RZ ;  /* 0x000000046a7c7819 */ /* 0x000fe200000006ff */
[----:B------:R-:W-:Y:S01]  /*7990*/  HADD2.F32 R50, -RZ, R50.H1_H1 ;  /* 0x30000032ff327230 */ /* 0x000fe20000004100 */
[----:B---3--:R-:W-:Y:S01]  /*79a0*/  F2FP.F16.E4M3.UNPACK_B R58, R80 ;  /* 0x00000050ff3a723e */ /* 0x008fe200020006ff */
[--C-:B------:R-:W-:Y:S01]  /*79b0*/  HADD2.F32 R53, -RZ, R54.reuse.H0_H0 ;  /* 0x20000036ff357230 */ /* 0x100fe20000004100 */
[----:B------:R-:W-:Y:S01]  /*79c0*/  IADD3 R116, PT, PT, R125, R124, RZ ;  /* 0x0000007c7d747210 */ /* 0x000fe20007ffe0ff */
[----:B------:R-:W-:Y:S01]  /*79d0*/  HADD2.F32 R54, -RZ, R54.H1_H1 ;  /* 0x30000036ff367230 */ /* 0x000fe20000004100 */
[----:B------:R-:W-:Y:S01]  /*79e0*/  F2FP.F16.E4M3.UNPACK_B R62, R81 ;  /* 0x00000051ff3e723e */ /* 0x000fe200020006ff */
[--C-:B------:R-:W-:Y:S01]  /*79f0*/  HADD2.F32 R57, -RZ, R58.reuse.H0_H0 ;  /* 0x2000003aff397230 */ /* 0x100fe20000004100 */
[----:B------:R-:W-:Y:S01]  /*7a00*/  F2FP.F16.E4M3.UNPACK_B R66, R82 ;  /* 0x00000052ff42723e */ /* 0x000fe200020006ff */
[----:B------:R-:W-:Y:S01]  /*7a10*/  HADD2.F32 R58, -RZ, R58.H1_H1 ;  /* 0x3000003aff3a7230 */ /* 0x000fe20000004100 */
[----:B------:R-:W-:Y:S01]  /*7a20*/  F2FP.F16.E4M3.UNPACK_B R70, R83 ;  /* 0x00000053ff46723e */ /* 0x000fe200020006ff */
[--C-:B------:R-:W-:Y:S01]  /*7a30*/  HADD2.F32 R61, -RZ, R62.reuse.H0_H0 ;  /* 0x2000003eff3d7230 */ /* 0x100fe20000004100 */
[----:B------:R-:W-:Y:S01]  /*7a40*/  F2FP.F16.E4M3.UNPACK_B R56, R79.H1 ;  /* 0x0000004fff38723e */ /* 0x000fe200030006ff */
[----:B------:R-:W-:Y:S01]  /*7a50*/  HADD2.F32 R62, -RZ, R62.H1_H1 ;  /* 0x3000003eff3e7230 */ /* 0x000fe20000004100 */
[----:B------:R-:W-:Y:S01]  /*7a60*/  F2FP.F16.E4M3.UNPACK_B R60, R80.H1 ;  /* 0x00000050ff3c723e */ /* 0x000fe200030006ff */
[--C-:B------:R-:W-:Y:S01]  /*7a70*/  HADD2.F32 R65, -RZ, R66.reuse.H0_H0 ;  /* 0x20000042ff417230 */ /* 0x100fe20000004100 */
[----:B------:R-:W-:Y:S01]  /*7a80*/  F2FP.F16.E4M3.UNPACK_B R64, R81.H1 ;  /* 0x00000051ff40723e */ /* 0x000fe200030006ff */
[----:B------:R-:W-:Y:S01]  /*7a90*/  HADD2.F32 R66, -RZ, R66.H1_H1 ;  /* 0x30000042ff427230 */ /* 0x000fe20000004100 */
[----:B------:R-:W-:Y:S01]  /*7aa0*/  F2FP.F16.E4M3.UNPACK_B R68, R82.H1 ;  /* 0x00000052ff44723e */ /* 0x000fe200030006ff */
[C---:B-1----:R-:W-:Y:S01]  /*7ab0*/  FMUL R0, R38.reuse, R4 ;  /* 0x0000000426007220 */ /* 0x042fe20000400000 */
[C---:B------:R-:W-:Y:S01]  /*7ac0*/  FMUL R2, R38.reuse, R5 ;  /* 0x0000000526027220 */ /* 0x040fe20000400000 */
[C---:B------:R-:W-:Y:S01]  /*7ad0*/  FMUL R4, R38.reuse, R8 ;  /* 0x0000000826047220 */ /* 0x040fe20000400000 */
[C---:B------:R-:W-:Y:S01]  /*7ae0*/  FMUL R5, R38.reuse, R9 ;  /* 0x0000000926057220 */ /* 0x040fe20000400000 */
[C---:B------:R-:W-:Y:S01]  /*7af0*/  FFMA R0, R41.reuse, R40, R0 ;  /* 0x0000002829007223 */ /* 0x040fe20000000000 */
[C---:B------:R-:W-:Y:S01]  /*7b00*/  FFMA R2, R41.reuse, R43, R2 ;  /* 0x0000002b29027223 */ /* 0x040fe20000000002 */
[C---:B------:R-:W-:Y:S01]  /*7b10*/  FMUL R8, R38.reuse, R12 ;  /* 0x0000000c26087220 */ /* 0x040fe20000400000 */
        /* <DEDUP_REMOVED lines=9> */
[--C-:B------:R-:W-:Y:S02]  /*7bb0*/  HADD2.F32 R69, -RZ, R70.reuse.H0_H0 ;  /* 0x20000046ff457230 */ /* 0x100fe40000004100 */
[C---:B------:R-:W-:Y:S01]  /*7bc0*/  FMUL R28, R38.reuse, R32 ;  /* 0x00000020261c7220 */ /* 0x040fe20000400000 */
[----:B------:R-:W-:Y:S02]  /*7bd0*/  HADD2.F32 R70, -RZ, R70.H1_H1 ;  /* 0x30000046ff467230 */ /* 0x000fe40000004100 */
[C---:B------:R-:W-:Y:S01]  /*7be0*/  FMUL R29, R38.reuse, R33 ;  /* 0x00000021261d7220 */ /* 0x040fe20000400000 */
[C---:B------:R-:W-:Y:S01]  /*7bf0*/  FMUL R3, R38.reuse, R6 ;  /* 0x0000000626037220 */ /* 0x040fe20000400000 */
[C---:B------:R-:W-:Y:S01]  /*7c00*/  FMUL R7, R38.reuse, R7 ;  /* 0x0000000726077220 */ /* 0x040fe20000400000 */
[--C-:B------:R-:W-:Y:S02]  /*7c10*/  HADD2.F32 R47, -RZ, R48.reuse.H0_H0 ;  /* 0x20000030ff2f7230 */ /* 0x100fe40000004100 */
[C---:B------:R-:W-:Y:S01]  /*7c20*/  FMUL R6, R38.reuse, R10 ;  /* 0x0000000a26067220 */ /* 0x040fe20000400000 */
[C---:B------:R-:W-:Y:S01]  /*7c30*/  FFMA R3, R41.reuse, R42, R3 ;  /* 0x0000002a29037223 */ /* 0x040fe20000000003 */
[----:B------:R-:W-:Y:S02]  /*7c40*/  HADD2.F32 R48, -RZ, R48.H1_H1 ;  /* 0x30000030ff307230 */ /* 0x000fe40000004100 */
[C---:B------:R-:W-:Y:S01]  /*7c50*/  FFMA R7, R41.reuse, R44, R7 ;  /* 0x0000002c29077223 */ /* 0x040fe20000000007 */
[C---:B------:R-:W-:Y:S01]  /*7c60*/  FFMA R4, R41.reuse, R45, R4 ;  /* 0x0000002d29047223 */ /* 0x040fe20000000004 */
[C---:B------:R-:W-:Y:S01]  /*7c70*/  FFMA R5, R41.reuse, R46, R5 ;  /* 0x0000002e29057223 */ /* 0x040fe20000000005 */
[----:B------:R-:W-:Y:S01]  /*7c80*/  F2FP.F16.E4M3.UNPACK_B R72, R83.H1 ;  /* 0x00000053ff48723e */ /* 0x000fe200030006ff */
[----:B------:R-:W-:Y:S01]  /*7c90*/  FFMA R6, R41, R47, R6 ;  /* 0x0000002f29067223 */ /* 0x000fe20000000006 */
[----:B------:R-:W-:Y:S01]  /*7ca0*/  F2FP.SATFINITE.E4M3.F32.PACK_AB_MERGE_C R113, R7, R3, RZ ;  /* 0x000000030771723e */ /* 0x000fe200048070ff */
[C---:B------:R-:W-:Y:S01]  /*7cb0*/  FMUL R11, R38.reuse, R11 ;  /* 0x0000000b260b7220 */ /* 0x040fe20000400000 */
[--C-:B------:R-:W-:Y:S02]  /*7cc0*/  HADD2.F32 R51, -RZ, R52.reuse.H0_H0 ;  /* 0x20000034ff337230 */ /* 0x100fe40000004100 */
[----:B------:R-:W-:Y:S01]  /*7cd0*/  FMUL R10, R38, R14 ;  /* 0x0000000e260a7220 */ /* 0x000fe20000400000 */
[----:B------:R-:W-:Y:S01]  /*7ce0*/  HADD2.F32 R52, -RZ, R52.H1_H1 ;  /* 0x30000034ff347230 */ /* 0x000fe20000004100 */
[----:B------:R-:W-:Y:S01]  /*7cf0*/  F2FP.SATFINITE.E4M3.F32.PACK_AB_MERGE_C R112, R2, R0, R113 ;  /* 0x000000000270723e */ /* 0x000fe20004807071 */
[C---:B------:R-:W-:Y:S01]  /*7d00*/  FFMA R11, R41.reuse, R48, R11 ;  /* 0x00000030290b7223 */ /* 0x040fe2000000000b */
[C---:B------:R-:W-:Y:S01]  /*7d10*/  FFMA R8, R41.reuse, R49, R8 ;  /* 0x0000003129087223 */ /* 0x040fe20000000008 */
[----:B------:R-:W-:Y:S01]  /*7d20*/  FFMA R9, R41, R50, R9 ;  /* 0x0000003229097223 */ /* 0x000fe20000000009 */
[----:B------:R-:W-:Y:S01]  /*7d30*/  ISETP.NE.AND P0, PT, R93, RZ, PT ;  /* 0x000000ff5d00720c */ /* 0x000fe20003f05270 */
[----:B------:R-:W-:Y:S01]  /*7d40*/  FFMA R10, R41, R51, R10 ;  /* 0x00000033290a7223 */ /* 0x000fe2000000000a */
[----:B------:R-:W-:Y:S01]  /*7d50*/  F2FP.SATFINITE.E4M3.F32.PACK_AB_MERGE_C R114, R11, R6, RZ ;  /* 0x000000060b72723e */ /* 0x000fe200048070ff */
[C---:B------:R-:W-:Y:S01]  /*7d60*/  FMUL R15, R38.reuse, R15 ;  /* 0x0000000f260f7220 */ /* 0x040fe20000400000 */
[--C-:B------:R-:W-:Y:S02]  /*7d70*/  HADD2.F32 R55, -RZ, R56.reuse.H0_H0 ;  /* 0x20000038ff377230 */ /* 0x100fe40000004100 */
[C---:B------:R-:W-:Y:S01]  /*7d80*/  FMUL R14, R38.reuse, R18 ;  /* 0x00000012260e7220 */ /* 0x040fe20000400000 */
[----:B------:R-:W-:Y:S01]  /*7d90*/  HADD2.F32 R56, -RZ, R56.H1_H1 ;  /* 0x30000038ff387230 */ /* 0x000fe20000004100 */
[----:B------:R-:W-:Y:S01]  /*7da0*/  F2FP.SATFINITE.E4M3.F32.PACK_AB_MERGE_C R113, R5, R4, R114 ;  /* 0x000000040571723e */ /* 0x000fe20004807072 */
[C---:B------:R-:W-:Y:S01]  /*7db0*/  FFMA R15, R41.reuse, R52, R15 ;  /* 0x00000034290f7223 */ /* 0x040fe2000000000f */
[C---:B------:R-:W-:Y:S01]  /*7dc0*/  FFMA R12, R41.reuse, R53, R12 ;  /* 0x00000035290c7223 */ /* 0x040fe2000000000c */
[C---:B------:R-:W-:Y:S01]  /*7dd0*/  FFMA R13, R41.reuse, R54, R13 ;  /* 0x00000036290d7223 */ /* 0x040fe2000000000d */
[C---:B------:R-:W-:Y:S01]  /*7de0*/  FMUL R19, R38.reuse, R19 ;  /* 0x0000001326137220 */ /* 0x040fe20000400000 */
[--C-:B------:R-:W-:Y:S02]  /*7df0*/  HADD2.F32 R59, -RZ, R60.reuse.H0_H0 ;  /* 0x2000003cff3b7230 */ /* 0x100fe40000004100 */
[C---:B------:R-:W-:Y:S01]  /*7e00*/  FFMA R14, R41.reuse, R55, R14 ;  /* 0x00000037290e7223 */ /* 0x040fe2000000000e */
[----:B------:R-:W-:Y:S02]  /*7e10*/  HADD2.F32 R60, -RZ, R60.H1_H1 ;  /* 0x3000003cff3c7230 */ /* 0x000fe40000004100 */
[C---:B------:R-:W-:Y:S01]  /*7e20*/  FMUL R18, R38.reuse, R22 ;  /* 0x0000001626127220 */ /* 0x040fe20000400000 */
[C---:B------:R-:W-:Y:S01]  /*7e30*/  FFMA R19, R41.reuse, R56, R19 ;  /* 0x0000003829137223 */ /* 0x040fe20000000013 */
[C---:B------:R-:W-:Y:S01]  /*7e40*/  FMUL R23, R38.reuse, R23 ;  /* 0x0000001726177220 */ /* 0x040fe20000400000 */
[C---:B------:R-:W-:Y:S01]  /*7e50*/  FFMA R16, R41.reuse, R57, R16 ;  /* 0x0000003929107223 */ /* 0x040fe20000000010 */
[C---:B------:R-:W-:Y:S01]  /*7e60*/  FFMA R17, R41.reuse, R58, R17 ;  /* 0x0000003a29117223 */ /* 0x040fe20000000011 */
        /* <DEDUP_REMOVED lines=9> */
[----:B------:R-:W-:Y:S01]  /*7f00*/  FFMA R22, R41, R63, R22 ;  /* 0x0000003f29167223 */ /* 0x000fe20000000016 */
[----:B------:R-:W-:Y:S02]  /*7f10*/  HADD2.F32 R68, -RZ, R68.H1_H1 ;  /* 0x30000044ff447230 */ /* 0x000fe40000004100 */
[C---:B------:R-:W-:Y:S01]  /*7f20*/  FMUL R26, R38.reuse, R30 ;  /* 0x0000001e261a7220 */ /* 0x040fe20000400000 */
[----:B------:R-:W-:Y:S01]  /*7f30*/  F2FP.SATFINITE.E4M3.F32.PACK_AB_MERGE_C R115, R15, R10, RZ ;  /* 0x0000000a0f73723e */ /* 0x000fe200048070ff */
        /* <DEDUP_REMOVED lines=8> */
[----:B------:R-:W-:Y:S01]  /*7fc0*/  F2FP.SATFINITE.E4M3.F32.PACK_AB_MERGE_C R114, R9, R8, R115 ;  /* 0x000000080972723e */ /* 0x000fe20004807073 */
[----:B------:R-:W-:Y:S01]  /*7fd0*/  FFMA R31, R41, R68, R31 ;  /* 0x00000044291f7223 */ /* 0x000fe2000000001f */
[----:B------:R-:W-:Y:S01]  /*7fe0*/  FMUL R35, R38, R35 ;  /* 0x0000002326237220 */ /* 0x000fe20000400000 */
[----:B------:R-:W-:Y:S01]  /*7ff0*/  F2FP.SATFINITE.E4M3.F32.PACK_AB_MERGE_C R115, R19, R14, RZ ;  /* 0x0000000e1373723e */ /* 0x000fe200048070ff */
[C---:B------:R-:W-:Y:S01]  /*8000*/  FFMA R28, R41.reuse, R69, R28 ;  /* 0x00000045291c7223 */ /* 0x040fe2000000001c */
[C---:B------:R-:W-:Y:S01]  /*8010*/  FFMA R29, R41.reuse, R70, R29 ;  /* 0x00000046291d7223 */ /* 0x040fe2000000001d */
[C---:B------:R-:W-:Y:S01]  /*8020*/  FFMA R30, R41.reuse, R71, R30 ;  /* 0x00000047291e7223 */ /* 0x040fe2000000001e */
[----:B------:R-:W-:Y:S01]  /*8030*/  FFMA R35, R41, R72, R35 ;  /* 0x0000004829237223 */ /* 0x000fe20000000023 */
[----:B------:R-:W-:Y:S02]  /*8040*/  F2FP.SATFINITE.E4M3.F32.PACK_AB_MERGE_C R115, R13, R12, R115 ;  /* 0x0000000c0d73723e */ /* 0x000fe40004807073 */
[----:B------:R-:W-:Y:S02]  /*8050*/  F2FP.SATFINITE.E4M3.F32.PACK_AB_MERGE_C R120, R23, R18, RZ ;  /* 0x000000121778723e */ /* 0x000fe400048070ff */
[----:B------:R-:W-:Y:S01]  /*8060*/  F2FP.SATFINITE.E4M3.F32.PACK_AB_MERGE_C R121, R27, R22, RZ ;  /* 0x000000161b79723e */ /* 0x000fe200048070ff */
[----:B------:R1:W-:Y:S01]  /*8070*/  STS.128 [R91+UR49+0x2400], R112 ;  /* 0x002400705b007988 */ /* 0x0003e20008000c31 */
[----:B------:R-:W-:Y:S02]  /*8080*/  F2FP.SATFINITE.E4M3.F32.PACK_AB_MERGE_C R122, R31, R26, RZ ;  /* 0x0000001a1f7a723e */ /* 0x000fe400048070ff */
[----:B------:R-:W-:Y:S02]  /*8090*/  F2FP.SATFINITE.E4M3.F32.PACK_AB_MERGE_C R123, R35, R30, RZ ;  /* 0x0000001e237b723e */ /* 0x000fe400048070ff */
[----:B------:R-:W-:Y:S02]  /*80a0*/  F2FP.SATFINITE.E4M3.F32.PACK_AB_MERGE_C R120, R17, R16, R120 ;  /* 0x000000101178723e */ /* 0x000fe40004807078 */
[----:B------:R-:W-:Y:S02]  /*80b0*/  F2FP.SATFINITE.E4M3.F32.PACK_AB_MERGE_C R121, R21, R20, R121 ;  /* 0x000000141579723e */ /* 0x000fe40004807079 */
[----:B------:R-:W-:Y:S02]  /*80c0*/  F2FP.SATFINITE.E4M3.F32.PACK_AB_MERGE_C R122, R25, R24, R122 ;  /* 0x00000018197a723e */ /* 0x000fe4000480707a */
[----:B------:R-:W-:Y:S02]  /*80d0*/  F2FP.SATFINITE.E4M3.F32.PACK_AB_MERGE_C R123, R29, R28, R123 ;  /* 0x0000001c1d7b723e */ /* 0x000fe4000480707b */
[----:B------:R-:W-:Y:S02]  /*80e0*/  LEA R125, R88, UR49, 0x3 ;  /* 0x00000031587d7c11 */ /* 0x000fe4000f8e18ff */
[----:B------:R-:W-:Y:S01]  /*80f0*/  @P6 SHF.L.U32 R32, R87, 0x1f, RZ ;  /* 0x0000001f57206819 */ /* 0x000fe200000006ff */
[----:B------:R1:W-:Y:S01]  /*8100*/  STS.128 [R116+0x2410], R120 ;  /* 0x0024107874007388 */ /* 0x0003e20000000c00 */
[----:B------:R-:W-:Y:S01]  /*8110*/  @!PT LDS RZ, [RZ] ;  /* 0x00000000fffff984 */ /* 0x000fe20000000800 */
[----:B------:R-:W-:Y:S01]  /*8120*/  @!PT LDS RZ, [RZ] ;  /* 0x00000000fffff984 */ /* 0x000fe20000000800 */
[----:B------:R-:W-:Y:S01]  /*8130*/  @!PT LDS RZ, [RZ] ;  /* 0x00000000fffff984 */ /* 0x000fe20000000800 */
[----:B------:R-:W-:Y:S01]  /*8140*/  @!PT LDS RZ, [RZ] ;  /* 0x00000000fffff984 */ /* 0x000fe20000000800 */
[----:B------:R2:W-:Y:S07]  /*8150*/  MEMBAR.ALL.CTA ;  /* 0x0000000000007992 */ /* 0x0005ee0000008000 */
[----:B--2---:R-:W2:Y:S02]  /*8160*/  FENCE.VIEW.ASYNC.S ;  /* 0x00000000000073c6 */ /* 0x004ea40000000000 */
[----:B--2---:R-:W-:Y:S06]  /*8170*/  BAR.SYNC.DEFER_BLOCKING 0x1, 0x80 ;  /* 0x0042000000007b1d */ /* 0x004fec0000010000 */
[----:B------:R-:W-:Y:S05]  /*8180*/  @P0 BRA `(.L_x_119) ;  /* 0x0000000000340947 */ /* 0x000fea0003800000 */
[----:B------:R-:W2:Y:S01]  /*8190*/  LDCU.64 UR6, c[0x0][0x348] ;  /* 0x00006900ff0677ac */ /* 0x000ea20008000a00 */
[----:B------:R-:W-:Y:S02]  /*81a0*/  R2UR UR42, R111 ;  /* 0x000000006f2a72ca */ /* 0x000fe400000e0000 */
[----:B------:R-:W-:Y:S01]  /*81b0*/  R2UR UR43, R110 ;  /* 0x000000006e2b72ca */ /* 0x000fe200000e0000 */
[----:B------:R-:W-:Y:S01]  /*81c0*/  UIADD3 UR4, UPT, UPT, UR49, 0x2400, URZ ;  /* 0x0000240031047890 */ /* 0x000fe2000fffe0ff */
[----:B------:R-:W-:Y:S02]  /*81d0*/  R2UR UR44, R108 ;  /* 0x000000006c2c72ca */ /* 0x000fe400000e0000 */
[----:B------:R-:W-:Y:S03]  /*81e0*/  R2UR UR45, R109 ;  /* 0x000000006d2d72ca */ /* 0x000fe600000e0000 */
[----:B------:R-:W-:Y:S05]  /*81f0*/  IMAD.U32 R107, RZ, RZ, UR4 ;  /* 0x00000004ff6b7e24 */ /* 0x000fea000f8e00ff */
[----:B------:R-:W-:Y:S01]  /*8200*/  R2UR UR40, R107 ;  /* 0x000000006b2872ca */ /* 0x000fe200000e0000 */
[----:B--2---:R-:W-:Y:S04]  /*8210*/  UIADD3 UR4, UP0, UPT, UR6, 0x780, URZ ;  /* 0x0000078006047890 */ /* 0x004fe8000ff1e0ff */
[----:B------:R-:W-:Y:S09]  /*8220*/  UIADD3.X UR5, UPT, UPT, URZ, UR7, URZ, UP0, !UPT ;  /* 0x00000007ff057290 */ /* 0x000ff200087fe4ff */
[----:B------:R2:W-:Y:S01]  /*8230*/  UTMASTG.5D.IM2COL [UR40], [UR4] ;  /* 0x00000028040073b5 */ /* 0x0005e20008060000 */
[----:B------:R0:W-:Y:S01]  /*8240*/  UTMACMDFLUSH ;  /* 0x00000000000079b7 */ /* 0x0001e20000000000 */
[----:B--2---:R-:W-:Y:S04]  /*8250*/  DEPBAR.LE SB0, 0x1 ;  /* 0x000080400000791a */ /* 0x004fe80000000000 */
.L_x_119:
[----:B------:R-:W-:Y:S05]  /*8260*/  BSYNC.RECONVERGENT B0 ;  /* 0x0000000000007941 */ /* 0x000fea0003800200 */
.L_x_118:
[----:B------:R-:W-:Y:S06]  /*8270*/  BAR.SYNC.DEFER_BLOCKING 0x1, 0x80 ;  /* 0x0042000000007b1d */ /* 0x000fec0000010000 */
[----:B------:R-:W2:Y:S01]  /*8280*/  @P6 SYNCS.PHASECHK.TRANS64.TRYWAIT P0, [R125+URZ+0x220], R32 ;  /* 0x000220207d0065a7 */ /* 0x000ea200080011ff */
[----:B------:R-:W-:Y:S01]  /*8290*/  BSSY B1, `(.L_x_120) ;  /* 0x0000020000017945 */ /* 0x000fe20003800000 */
[----:B--2---:R-:W-:Y:S03]  /*82a0*/  @P6 SEL R118, RZ, 0x1, !P0 ;  /* 0x00000001ff766807 */ /* 0x004fe60004000000 */
[----:B------:R-:W-:Y:S05]  /*82b0*/  @!P6 BRA `(.L_x_121) ;  /* 0x000000000074e947 */ /* 0x000fea0003800000 */
[----:B------:R-:W-:Y:S01]  /*82c0*/  ISETP.NE.AND P1, PT, R119, RZ, PT ;  /* 0x000000ff7700720c */ /* 0x000fe20003f25270 */
[----:B------:R-:W2:Y:S01]  /*82d0*/  S2R R0, SR_CgaCtaId ;  /* 0x0000000000007919 */ /* 0x000ea20000008800 */
[----:B------:R-:W-:Y:S01]  /*82e0*/  ISETP.NE.AND P0, PT, R118, RZ, PT ;  /* 0x000000ff7600720c */ /* 0x000fe20003f05270 */
[----:B------:R-:W-:Y:S10]  /*82f0*/  BSSY B0, `(.L_x_122) ;  /* 0x0000008000007945 */ /* 0x000ff40003800000 */
[----:B------:R-:W-:Y:S05]  /*8300*/  @P1 IMAD R2, R88, 0x1000, R91 ;  /* 0x0000100058021824 */ /* 0x000fea00078e025b */
[----:B------:R-:W-:Y:S05]  /*8310*/  @P1 IADD3 R3, PT, PT, R2, UR49, RZ ;  /* 0x0000003102031c10 */ /* 0x000fea000fffe0ff */
[----:B------:R-:W-:Y:S01]  /*8320*/  @P1 IMAD.IADD R3, R3, 0x1, R124 ;  /* 0x0000000103031824 */ /* 0x000fe200078e027c */
[----:B------:R-:W-:Y:S06]  /*8330*/  @P0 BRA `(.L_x_123) ;  /* 0x00000000000c0947 */ /* 0x000fec0003800000 */
[----:B------:R-:W-:Y:S04]  /*8340*/  SHF.L.U32 R4, R87, 0x1f, RZ ;  /* 0x0000001f57047819 */ /* 0x000fe800000006ff */
[----:B------:R-:W3:Y:S02]  /*8350*/  SYNCS.PHASECHK.TRANS64.TRYWAIT P0, [R125+URZ+0x220], R4 ;  /* 0x000220047d0075a7 */ /* 0x000ee400080011ff */
[----:B---3--:R-:W-:Y:S05]  /*8360*/  @!P0 BRA `(.L_x_124) ;  /* 0x0000002000288947 */ /* 0x008fea0003800000 */
.L_x_123:
[----:B------:R-:W-:Y:S05]  /*8370*/  BSYNC B0 ;  /* 0x0000000000007941 */ /* 0x000fea0003800000 */
.L_x_122:
[----:B------:R-:W-:Y:S01]  /*8380*/  ISETP.NE.AND P0, PT, R119, RZ, PT ;  /* 0x000000ff7700720c */ /* 0x000fe20003f05270 */
[----:B---3--:R-:W-:Y:S02]  /*8390*/  VIADD R125, R125, 0x230 ;  /* 0x000002307d7d7836 */ /* 0x008fe40000000000 */
[----:B------:R-:W-:Y:S03]  /*83a0*/  VIADD R88, R88, 0x1 ;  /* 0x0000000158587836 */ /* 0x000fe60000000000 */
[----:B--2---:R-:W-:Y:S07]  /*83b0*/  PRMT R0, R0, 0x654, R125 ;  /* 0x0000065400007816 */ /* 0x004fee000000007d */
[----:B------:R2:W3:Y:S04]  /*83c0*/  @P0 LDS.128 R76, [R2+UR49+0x400] ;  /* 0x00040031024c0984 */ /* 0x0004e80008000c00 */
[----:B------:R2:W4:Y:S01]  /*83d0*/  @P0 LDS.128 R80, [R3+0x410] ;  /* 0x0004100003500984 */ /* 0x0005220000000c00 */
[C---:B------:R-:W-:Y:S01]  /*83e0*/  ISETP.NE.AND P0, PT, R88.reuse, 0x2, PT ;  /* 0x000000025800780c */ /* 0x040fe20003f05270 */
[----:B------:R-:W-:Y:S01]  /*83f0*/  @!PT LDS RZ, [RZ] ;  /* 0x00000000fffff984 */ /* 0x000fe20000000800 */
[----:B------:R-:W-:Y:S01]  /*8400*/  @!PT LDS RZ, [RZ] ;  /* 0x00000000fffff984 */ /* 0x000fe20000000800 */
[----:B------:R-:W-:Y:S01]  /*8410*/  @!PT LDS RZ, [RZ] ;  /* 0x00000000fffff984 */ /* 0x000fe20000000800 */
[----:B------:R-:W-:Y:S01]  /*8420*/  @!PT LDS RZ, [RZ] ;  /* 0x00000000fffff984 */ /* 0x000fe20000000800 */
[----:B------:R5:W-:Y:S06]  /*8430*/  MEMBAR.ALL.CTA ;  /* 0x0000000000007992 */ /* 0x000bec0000008000 */
[----:B-----5:R-:W5:Y:S01]  /*8440*/  FENCE.VIEW.ASYNC.S ;  /* 0x00000000000073c6 */ /* 0x020f620000000000 */
[----:B------:R-:W-:Y:S01]  /*8450*/  SEL R88, R88, RZ, P0 ;  /* 0x000000ff58587207 */ /* 0x000fe20000000000 */
[----:B-----5:R5:W-:Y:S02]  /*8460*/  SYNCS.ARRIVE.TRANS64.RED.A1T0 RZ, [R0+URZ], RZ ;  /* 0x000000ff00ff79a7 */ /* 0x020be400081004ff */
[----:B-----5:R-:W-:Y:S04]  /*8470*/  SEL R0, RZ, 0x1, P0 ;  /* 0x00000001ff007807 */ /* 0x020fe80000000000 */
[----:B--23--:R-:W-:Y:S02]  /*8480*/  LOP3.LUT R87, R87, R0, RZ, 0x3c, !PT ;  /* 0x0000000057577212 */ /* 0x00cfe400078e3cff */
.L_x_121:
[----:B------:R-:W-:Y:S05]  /*8490*/  BSYNC B1 ;  /* 0x0000000000017941 */ /* 0x000fea0003800000 */
.L_x_120:
[----:B------:R-:W-:Y:S05]  /*84a0*/  VIADD R0, R39, 0x40 ;  /* 0x0000004027007836 */ /* 0x000fea0000000000 */
[----:B------:R-:W-:Y:S04]  /*84b0*/  SHF.R.U32.HI R0, RZ, 0x15, R0 ;  /* 0x00000015ff007819 */ /* 0x000fe80000011600 */
[----:B------:R-:W-:Y:S11]  /*84c0*/  LOP3.LUT P0, RZ, R0, 0x3, R95, 0x48, !PT ;  /* 0x0000000300ff7812 */ /* 0x000ff6000780485f */
[----:B------:R-:W-:Y:S02]  /*84d0*/  @!UPT UIADD3 URZ, UPT, UPT, URZ, URZ, URZ ;  /* 0x000000fffffff290 */ /* 0x000fe4000fffe0ff */
[----:B------:R-:W-:Y:S05]  /*84e0*/  @!P0 BRA `(.L_x_125) ;  /* 0x0000000000408947 */ /* 0x000fea0003800000 */
[----:B------:R-:W2:Y:S01]  /*84f0*/  LDCU.64 UR8, c[0x4][0x70] ;  /* 0x01000e00ff0877ac */ /* 0x000ea20008000a00 */
[----:B------:R-:W-:Y:S01]  /*8500*/  MOV R3, 0x0 ;  /* 0x0000000000037802 */ /* 0x000fe20000000f00 */
[----:B------:R-:W-:Y:S02]  /*8510*/  HFMA2 R12, -RZ, RZ, 0, 5.9604644775390625e-08 ;  /* 0x00000001ff0c7431 */ /* 0x000fe400000001ff */
[----:B------:R-:W-:Y:S02]  /*8520*/  IMAD.MOV.U32 R8, RZ, RZ, 0x192 ;  /* 0x00000192ff087424 */ /* 0x000fe400078e00ff */
[----:B------:R-:W-:Y:S01]  /*8530*/  IMAD.MOV.U32 R13, RZ, RZ, RZ ;  /* 0x000000ffff0d7224 */ /* 0x000fe200078e00ff */
[----:B------:R-:W3:Y:S01]  /*8540*/  LDCU.64 UR6, c[0x4][0x78] ;  /* 0x01000f00ff0677ac */ /* 0x000ee20008000a00 */
[----:B------:R-:W1:Y:S01]  /*8550*/  LDC.64 R2, c[0x4][R3] ;  /* 0x0100000003027b82 */ /* 0x000e620000000a00 */
[----:B------:R-:W5:Y:S01]  /*8560*/  LDCU.64 UR4, c[0x4][0x10] ;  /* 0x01000200ff0477ac */ /* 0x000f620008000a00 */
[----:B--2---:R-:W-:Y:S01]  /*8570*/  MOV R5, UR9 ;  /* 0x0000000900057c02 */ /* 0x004fe20008000f00 */
[----:B------:R-:W-:Y:S01]  /*8580*/  IMAD.U32 R4, RZ, RZ, UR8 ;  /* 0x00000008ff047e24 */ /* 0x000fe2000f8e00ff */
[----:B---3--:R-:W-:Y:S01]  /*8590*/  MOV R7, UR7 ;  /* 0x0000000700077c02 */ /* 0x008fe20008000f00 */
[----:B------:R-:W-:Y:S01]  /*85a0*/  IMAD.U32 R6, RZ, RZ, UR6 ;  /* 0x00000006ff067e24 */ /* 0x000fe2000f8e00ff */
[----:B-----5:R-:W-:Y:S01]  /*85b0*/  MOV R11, UR5 ;  /* 0x00000005000b7c02 */ /* 0x020fe20008000f00 */
[----:B------:R-:W-:Y:S02]  /*85c0*/  IMAD.U32 R10, RZ, RZ, UR4 ;  /* 0x00000004ff0a7e24 */ /* 0x000fe4000f8e00ff */
[----:B------:R-:W-:Y:S07]  /*85d0*/  LEPC R20, `(.L_x_125) ;  /* 0x000000001014794e */ /* 0x000fee0000000000 */
[----:B-1--4-:R-:W-:Y:S05]  /*85e0*/  CALL.ABS.NOINC R2 ;  /* 0x0000000002007343 */ /* 0x012fea0003c00000 */
.L_x_125:
[----:B------:R-:W-:Y:S01]  /*85f0*/  ISETP.NE.AND P0, PT, R93, RZ, PT ;  /* 0x000000ff5d00720c */ /* 0x000fe20003f05270 */
[----:B------:R-:W-:Y:S05]  /*8600*/  WARPSYNC.ALL ;  /* 0x0000000000007948 */ /* 0x000fea0003800000 */
[----:B------:R-:W-:Y:S01]  /*8610*/  R2UR UR4, R39 ;  /* 0x00000000270472ca */ /* 0x000fe200000e0000 */
[----:B------:R-:W2:Y:S01]  /*8620*/  S2UR UR6, SR_CgaCtaId ;  /* 0x00000000000679c3 */ /* 0x000ea20000008800 */
[-C--:B------:R-:W-:Y:S01]  /*8630*/  F2FP.F16.E4M3.UNPACK_B R42, R76.reuse ;  /* 0x0000004cff2a723e */ /* 0x080fe200020006ff */
[----:B------:R-:W-:Y:S01]  /*8640*/  BSSY.RECONVERGENT B0, `(.L_x_126) ;  /* 0x000009e000007945 */ /* 0x000fe20003800200 */
[----:B------:R-:W-:Y:S02]  /*8650*/  F2FP.F16.E4M3.UNPACK_B R76, R76.H1 ;  /* 0x0000004cff4c723e */ /* 0x000fe400030006ff */
[-C--:B------:R-:W-:Y:S01]  /*8660*/  F2FP.F16.E4M3.UNPACK_B R46, R77.reuse ;  /* 0x0000004dff2e723e */ /* 0x080fe200020006ff */
[--C-:B------:R-:W-:Y:S01]  /*8670*/  HADD2.F32 R40, -RZ, R42.reuse.H0_H0 ;  /* 0x2000002aff287230 */ /* 0x100fe20000004100 */
[----:B------:R-:W-:Y:S01]  /*8680*/  F2FP.F16.E4M3.UNPACK_B R77, R77.H1 ;  /* 0x0000004dff4d723e */ /* 0x000fe200030006ff */
[----:B------:R-:W-:Y:S01]  /*8690*/  HADD2.F32 R42, -RZ, R42.H1_H1 ;  /* 0x3000002aff2a7230 */ /* 0x000fe20000004100 */
[-C--:B------:R-:W-:Y:S01]  /*86a0*/  F2FP.F16.E4M3.UNPACK_B R50, R78.reuse ;  /* 0x0000004eff32723e */ /* 0x080fe200020006ff */
[----:B------:R-:W-:Y:S01]  /*86b0*/  HADD2.F32 R43, -RZ, R76.H0_H0 ;  /* 0x2000004cff2b7230 */ /* 0x000fe20000004100 */
[----:B------:R-:W-:Y:S01]  /*86c0*/  F2FP.F16.E4M3.UNPACK_B R78, R78.H1 ;  /* 0x0000004eff4e723e */ /* 0x000fe200030006ff */
[----:B------:R-:W-:Y:S01]  /*86d0*/  LDTM.16dp32bit_t0_t15.x32 R4, tmem[UR4+0x40] ;  /* 0x00004004000479ee */ /* 0x000fe20008a80000 */
[----:B------:R-:W3:Y:S01]  /*86e0*/  LDTM.16dp32bit_t16_t31.x32 R4, tmem[UR4+0x60] ;  /* 0x00006004000479ee */ /* 0x000ee20008aa0000 */
[----:B------:R-:W-:Y:S01]  /*86f0*/  NOP ;  /* 0x0000000000007918 */ /* 0x000fe20000000000 */
[--C-:B------:R-:W-:Y:S01]  /*8700*/  HADD2.F32 R45, -RZ, R46.reuse.H0_H0 ;  /* 0x2000002eff2d7230 */ /* 0x100fe20000004100 */
[----:B------:R-:W-:Y:S01]  /*8710*/  R2UR UR5, R117 ;  /* 0x00000000750572ca */ /* 0x000fe200000e0000 */
[----:B------:R-:W-:Y:S01]  /*8720*/  HADD2.F32 R46, -RZ, R46.H1_H1 ;  /* 0x3000002eff2e7230 */ /* 0x000fe20000004100 */
[----:B------:R-:W-:Y:S01]  /*8730*/  F2FP.F16.E4M3.UNPACK_B R54, R79 ;  /* 0x0000004fff36723e */ /* 0x000fe200020006ff */
[--C-:B------:R-:W-:Y:S01]  /*8740*/  HADD2.F32 R49, -RZ, R50.reuse.H0_H0 ;  /* 0x20000032ff317230 */ /* 0x100fe20000004100 */
[----:B----4-:R-:W-:Y:S01]  /*8750*/  F2FP.F16.E4M3.UNPACK_B R58, R80 ;  /* 0x00000050ff3a723e */ /* 0x010fe200020006ff */
        /* <DEDUP_REMOVED lines=8> */
[----:B------:R-:W-:Y:S01]  /*87e0*/  UIADD3 UR4, UPT, UPT, UR5, 0x270, URZ ;  /* 0x0000027005047890 */ /* 0x000fe2000fffe0ff */
[----:B------:R-:W-:Y:S01]  /*87f0*/  HADD2.F32 R59, -RZ, R58.H1_H1 ;  /* 0x3000003aff3b7230 */ /* 0x000fe20000004100 */
[----:B------:R-:W-:Y:S01]  /*8800*/  F2FP.F16.E4M3.UNPACK_B R80, R80.H1 ;  /* 0x00000050ff50723e */ /* 0x000fe200030006ff */
[--C-:B------:R-:W-:Y:S01]  /*8810*/  HADD2.F32 R61, -RZ, R62.reuse.H0_H0 ;  /* 0x2000003eff3d7230 */ /* 0x100fe20000004100 */
[----:B------:R-:W-:Y:S01]  /*8820*/  F2FP.F16.E4M3.UNPACK_B R81, R81.H1 ;  /* 0x00000051ff51723e */ /* 0x000fe200030006ff */
[----:B------:R-:W-:Y:S01]  /*8830*/  HADD2.F32 R62, -RZ, R62.H1_H1 ;  /* 0x3000003eff3e7230 */ /* 0x000fe20000004100 */
[----:B------:R-:W-:Y:S01]  /*8840*/  F2FP.F16.E4M3.UNPACK_B R82, R82.H1 ;  /* 0x00000052ff52723e */ /* 0x000fe200030006ff */
[--C-:B------:R-:W-:Y:S01]  /*8850*/  HADD2.F32 R65, -RZ, R66.reuse.H0_H0 ;  /* 0x20000042ff417230 */ /* 0x100fe20000004100 */
[----:B--2---:R-:W-:Y:S01]  /*8860*/  UPRMT UR4, UR6, 0x654, UR4 ;  /* 0x0000065406047896 */ /* 0x004fe20008000004 */
[C---:B---3--:R-:W-:Y:S01]  /*8870*/  FMUL R4, R38.reuse, R4 ;  /* 0x0000000426047220 */ /* 0x048fe20000400000 */
[C---:B------:R-:W-:Y:S01]  /*8880*/  FMUL R5, R38.reuse, R5 ;  /* 0x0000000526057220 */ /* 0x040fe20000400000 */
[C---:B------:R-:W-:Y:S01]  /*8890*/  FMUL R8, R38.reuse, R8 ;  /* 0x0000000826087220 */ /* 0x040fe20000400000 */
[C---:B------:R-:W-:Y:S01]  /*88a0*/  FMUL R9, R38.reuse, R9 ;  /* 0x0000000926097220 */ /* 0x040fe20000400000 */
[C---:B------:R-:W-:Y:S01]  /*88b0*/  FFMA R4, R41.reuse, R40, R4 ;  /* 0x0000002829047223 */ /* 0x040fe20000000004 */
[C---:B------:R-:W-:Y:S01]  /*88c0*/  FFMA R5, R41.reuse, R42, R5 ;  /* 0x0000002a29057223 */ /* 0x040fe20000000005 */
[C---:B------:R-:W-:Y:S01]  /*88d0*/  FMUL R12, R38.reuse, R12 ;  /* 0x0000000c260c7220 */ /* 0x040fe20000400000 */
[C---:B------:R-:W-:Y:S01]  /*88e0*/  FMUL R13, R38.reuse, R13 ;  /* 0x0000000d260d7220 */ /* 0x040fe20000400000 */
[----:B------:R-:W-:Y:S01]  /*88f0*/  SYNCS.ARRIVE.TRANS64.RED.A1T0 RZ, [UR4], RZ ;  /* 0x000000ffffff79a7 */ /* 0x000fe20008100404 */
[C---:B------:R-:W-:Y:S01]  /*8900*/  FMUL R16, R38.reuse, R16 ;  /* 0x0000001026107220 */ /* 0x040fe20000400000 */
[C---:B------:R-:W-:Y:S01]  /*8910*/  FMUL R17, R38.reuse, R17 ;  /* 0x0000001126117220 */ /* 0x040fe20000400000 */
[C---:B------:R-:W-:Y:S01]  /*8920*/  FMUL R0, R38.reuse, R20 ;  /* 0x0000001426007220 */ /* 0x040fe20000400000 */
[C---:B------:R-:W-:Y:S01]  /*8930*/  FMUL R2, R38.reuse, R21 ;  /* 0x0000001526027220 */ /* 0x040fe20000400000 */
[C---:B------:R-:W-:Y:S01]  /*8940*/  FMUL R20, R38.reuse, R24 ;  /* 0x0000001826147220 */ /* 0x040fe20000400000 */
[C---:B------:R-:W-:Y:S01]  /*8950*/  FMUL R21, R38.reuse, R25 ;  /* 0x0000001926157220 */ /* 0x040fe20000400000 */
[----:B------:R-:W-:Y:S02]  /*8960*/  HADD2.F32 R66, -RZ, R66.H1_H1 ;  /* 0x30000042ff427230 */ /* 0x000fe40000004100 */
        /* <DEDUP_REMOVED lines=15> */
[----:B------:R-:W-:Y:S01]  /*8a60*/  FFMA R10, R41, R47, R10 ;  /* 0x0000002f290a7223 */ /* 0x000fe2000000000a */
[----:B------:R-:W-:Y:S01]  /*8a70*/  HADD2.F32 R43, -RZ, R69.H0_H0 ;  /* 0x20000045ff2b7230 */ /* 0x000fe20000004100 */
[----:B-1----:R-:W-:Y:S01]  /*8a80*/  F2FP.SATFINITE.E4M3.F32.PACK_AB_MERGE_C R112, R7, R6, RZ ;  /* 0x000000060770723e */ /* 0x002fe200048070ff */
        /* <DEDUP_REMOVED lines=8> */
[----:B------:R-:W-:Y:S01]  /*8b10*/  FFMA R14, R41, R51, R14 ;  /* 0x00000033290e7223 */ /* 0x000fe2000000000e */
[C---:B------:R-:W-:Y:S01]  /*8b20*/  FMUL R15, R38.reuse, R15 ;  /* 0x0000000f260f7220 */ /* 0x040fe20000400000 */
[----:B------:R-:W-:Y:S01]  /*8b30*/  F2FP.F16.E4M3.UNPACK_B R83, R83.H1 ;  /* 0x00000053ff53723e */ /* 0x000fe200030006ff */
[--C-:B------:R-:W-:Y:S01]  /*8b40*/  HADD2.F32 R55, -RZ, R79.reuse.H0_H0 ;  /* 0x2000004fff377230 */ /* 0x100fe20000004100 */
[----:B------:R-:W-:Y:S01]  /*8b50*/  F2FP.SATFINITE.E4M3.F32.PACK_AB_MERGE_C R113, R11, R10, RZ ;  /* 0x0000000a0b71723e */ /* 0x000fe200048070ff */
[C---:B------:R-:W-:Y:S01]  /*8b60*/  FFMA R15, R41.reuse, R52, R15 ;  /* 0x00000034290f7223 */ /* 0x040fe2000000000f */
[C---:B------:R-:W-:Y:S01]  /*8b70*/  FFMA R16, R41.reuse, R53, R16 ;  /* 0x0000003529107223 */ /* 0x040fe20000000010 */
[----:B------:R-:W-:Y:S01]  /*8b80*/  FFMA R17, R41, R54, R17 ;  /* 0x0000003629117223 */ /* 0x000fe20000000011 */
[----:B------:R-:W-:Y:S01]  /*8b90*/  F2FP.SATFINITE.E4M3.F32.PACK_AB_MERGE_C R113, R9, R8, R113 ;  /* 0x000000080971723e */ /* 0x000fe20004807071 */
[----:B------:R-:W-:Y:S01]  /*8ba0*/  HADD2.F32 R56, -RZ, R79.H1_H1 ;  /* 0x3000004fff387230 */ /* 0x000fe20000004100 */
[----:B------:R-:W-:Y:S01]  /*8bb0*/  F2FP.SATFINITE.E4M3.F32.PACK_AB_MERGE_C R114, R15, R14, RZ ;  /* 0x0000000e0f72723e */ /* 0x000fe200048070ff */
[C---:B------:R-:W-:Y:S01]  /*8bc0*/  FMUL R18, R38.reuse, R18 ;  /* 0x0000001226127220 */ /* 0x040fe20000400000 */
[C---:B------:R-:W-:Y:S01]  /*8bd0*/  FMUL R19, R38.reuse, R19 ;  /* 0x0000001326137220 */ /* 0x040fe20000400000 */
[--C-:B------:R-:W-:Y:S02]  /*8be0*/  HADD2.F32 R58, -RZ, R80.reuse.H0_H0 ;  /* 0x20000050ff3a7230 */ /* 0x100fe40000004100 */
[C---:B------:R-:W-:Y:S01]  /*8bf0*/  FMUL R3, R38.reuse, R22 ;  /* 0x0000001626037220 */ /* 0x040fe20000400000 */
[C---:B------:R-:W-:Y:S01]  /*8c00*/  FFMA R18, R41.reuse, R55, R18 ;  /* 0x0000003729127223 */ /* 0x040fe20000000012 */
[----:B------:R-:W-:Y:S02]  /*8c10*/  HADD2.F32 R60, -RZ, R80.H1_H1 ;  /* 0x30000050ff3c7230 */ /* 0x000fe40000004100 */
        /* <DEDUP_REMOVED lines=42> */
[----:B------:R-:W-:Y:S03]  /*8ec0*/  IADD3 R70, PT, PT, R36, 0x1, RZ ;  /* 0x0000000124467810 */ /* 0x000fe60007ffe0ff */
        /* <DEDUP_REMOVED lines=13> */
[----:B------:R-:W-:Y:S01]  /*8fa0*/  R2UR UR12, R108 ;  /* 0x000000006c0c72ca */ /* 0x000fe200000e0000 */
[----:B------:R-:W-:Y:S01]  /*8fb0*/  UIADD3 UR8, UPT, UPT, UR49, 0x3400, URZ ;  /* 0x0000340031087890 */ /* 0x000fe2000fffe0ff */
[----:B------:R-:W-:Y:S01]  /*8fc0*/  R2UR UR13, R109 ;  /* 0x000000006d0d72ca */ /* 0x000fe200000e0000 */
[----:B--2---:R-:W-:Y:S04]  /*8fd0*/  UIADD3 UR4, UP0, UPT, UR6, 0x780, URZ ;  /* 0x0000078006047890 */ /* 0x004fe8000ff1e0ff */
[----:B------:R-:W-:Y:S09]  /*8fe0*/  UIADD3.X UR5, UPT, UPT, URZ, UR7, URZ, UP0, !UPT ;  /* 0x00000007ff057290 */ /* 0x000ff200087fe4ff */
[----:B------:R2:W-:Y:S01]  /*8ff0*/  UTMASTG.5D.IM2COL [UR8], [UR4] ;  /* 0x00000008040073b5 */ /* 0x0005e20008060000 */
[----:B------:R0:W-:Y:S01]  /*9000*/  UTMACMDFLUSH ;  /* 0x00000000000079b7 */ /* 0x0001e20000000000 */
[----:B--2---:R-:W-:Y:S04]  /*9010*/  DEPBAR.LE SB0, 0x1 ;  /* 0x000080400000791a */ /* 0x004fe80000000000 */
.L_x_127:
[----:B------:R-:W-:Y:S05]  /*9020*/  BSYNC.RECONVERGENT B0 ;  /* 0x0000000000007941 */ /* 0x000fea0003800200 */
.L_x_126:
[----:B------:R-:W-:Y:S01]  /*9030*/  R2UR UR5, R73 ;  /* 0x00000000490572ca */ /* 0x000fe200000e0000 */
[----:B------:R-:W-:Y:S01]  /*9040*/  BAR.SYNC.DEFER_BLOCKING 0x1, 0x80 ;  /* 0x0042000000007b1d */ /* 0x000fe20000010000 */
[----:B------:R-:W-:Y:S01]  /*9050*/  R2UR UR4, R86 ;  /* 0x00000000560472ca */ /* 0x000fe200000e0000 */
[----:B------:R-:W-:Y:S01]  /*9060*/  UISETP.NE.AND UP0, UPT, UR52, URZ, UPT ;  /* 0x000000ff3400728c */ /* 0x000fe2000bf05270 */
[C---:B------:R-:W-:Y:S02]  /*9070*/  ISETP.NE.AND P0, PT, R70.reuse, 0x2, PT ;  /* 0x000000024600780c */ /* 0x040fe40003f05270 */
[----:B------:R-:W-:Y:S02]  /*9080*/  LOP3.LUT R89, R89, 0x1, RZ, 0x3c, !PT ;  /* 0x0000000159597812 */ /* 0x000fe400078e3cff */
[----:B------:R-:W-:Y:S02]  /*9090*/  SEL R3, RZ, 0x1, P0 ;  /* 0x00000001ff037807 */ /* 0x000fe40000000000 */
[----:B------:R-:W-:Y:S02]  /*90a0*/  SEL R36, R70, RZ, P0 ;  /* 0x000000ff46247207 */ /* 0x000fe40000000000 */
[----:B------:R-:W-:Y:S01]  /*90b0*/  LOP3.LUT R90, R90, R3, RZ, 0x3c, !PT ;  /* 0x000000035a5a7212 */ /* 0x000fe200078e3cff */
[----:B------:R-:W-:Y:S02]  /*90c0*/  UIADD3 UR24, UPT, UPT, UR36, UR5, URZ ;  /* 0x0000000524187290 */ /* 0x000fe4000fffe0ff */
[----:B------:R-:W-:Y:S01]  /*90d0*/  UIADD3 UR50, UPT, UPT, UR37, UR4, URZ ;  /* 0x0000000425327290 */ /* 0x000fe2000fffe0ff */
[----:B------:R-:W-:Y:S01]  /*90e0*/  UMOV UR51, UR61 ;  /* 0x0000003d00337c82 */ /* 0x000fe20008000000 */
[----:B------:R-:W-:Y:S10]  /*90f0*/  BRA.U UP0, `(.L_x_128) ;  /* 0xffffffd500147547 */ /* 0x000ff4000b83ffff */
[----:B------:R-:W-:Y:S05]  /*9100*/  EXIT ;  /* 0x000000000000794d */ /* 0x000fea0003800000 */
.L_x_20:
[----:B------:R-:W-:Y:S07]  /*9110*/  MOV R0, UR9 ;  /* 0x0000000900007c02 */ /* 0x000fee0008000f00 */
.L_x_129:
[----:B--2---:R2:W3:Y:S02]  /*9120*/  SYNCS.PHASECHK.TRANS64.TRYWAIT P0, [R0+URZ+0x110], R5 ;  /* 0x00011005000075a7 */ /* 0x0044e400080011ff */
[----:B---3--:R-:W-:Y:S05]  /*9130*/  @!P0 NANOSLEEP.SYNCS 0x989680 ;  /* 0x009896800000895d */ /* 0x008fea0003900000 */
[----:B------:R-:W3:Y:S02]  /*9140*/  @!P0 SYNCS.PHASECHK.TRANS64 P0, [R0+URZ+0x110], R5 ;  /* 0x00011005000085a7 */ /* 0x000ee400080010ff */
[----:B---3--:R-:W-:Y:S05]  /*9150*/  @!P0 BRA `(.L_x_129) ;  /* 0xfffffffc00f08947 */ /* 0x008fea000383ffff */
[----:B------:R-:W-:Y:S05]  /*9160*/  BRA `(.L_x_19) ;  /* 0xffffff8800ac7947 */ /* 0x000fea000383ffff */
.L_x_26:
[----:B------:R-:W-:Y:S07]  /*9170*/  MOV R0, UR9 ;  /* 0x0000000900007c02 */ /* 0x000fee0008000f00 */
.L_x_130:
[----:B--2---:R2:W4:Y:S02]  /*9180*/  SYNCS.PHASECHK.TRANS64.TRYWAIT P0, [R0+URZ+0x110], R5 ;  /* 0x00011005000075a7 */ /* 0x00452400080011ff */
[----:B----4-:R-:W-:Y:S05]  /*9190*/  @!P0 NANOSLEEP.SYNCS 0x989680 ;  /* 0x009896800000895d */ /* 0x010fea0003900000 */
[----:B------:R-:W4:Y:S02]  /*91a0*/  @!P0 SYNCS.PHASECHK.TRANS64 P0, [R0+URZ+0x110], R5 ;  /* 0x00011005000085a7 */ /* 0x000f2400080010ff */
[----:B----4-:R-:W-:Y:S05]  /*91b0*/  @!P0 BRA `(.L_x_130) ;  /* 0xfffffffc00f08947 */ /* 0x010fea000383ffff */
[----:B------:R-:W-:Y:S05]  /*91c0*/  BRA `(.L_x_25) ;  /* 0xffffff90003c7947 */ /* 0x000fea000383ffff */
.L_x_30:
[----:B------:R-:W-:-:S07]  /*91d0*/  MOV R0, UR30 ;  /* 0x0000001e00007c02 */ /* 0x000fce0008000f00 */
.L_x_131:
[----:B-1----:R1:W2:Y:S02]  /*91e0*/  SYNCS.PHASECHK.TRANS64.TRYWAIT P0, [R0+URZ+0x250], R3 ;  /* 0x00025003000075a7 */ /* 0x0022a400080011ff */
[----:B--2---:R-:W-:Y:S05]  /*91f0*/  @!P0 NANOSLEEP.SYNCS 0x989680 ;  /* 0x009896800000895d */ /* 0x004fea0003900000 */
[----:B------:R-:W2:Y:S02]  /*9200*/  @!P0 SYNCS.PHASECHK.TRANS64 P0, [R0+URZ+0x250], R3 ;  /* 0x00025003000085a7 */ /* 0x000ea400080010ff */
[----:B--2---:R-:W-:Y:S05]  /*9210*/  @!P0 BRA `(.L_x_131) ;  /* 0xfffffffc00f08947 */ /* 0x004fea000383ffff */
[----:B------:R-:W-:Y:S05]  /*9220*/  BRA `(.L_x_132) ;  /* 0xffffff94000c7947 */ /* 0x000fea000383ffff */
.L_x_34:
[----:B------:R-:W-:-:S07]  /*9230*/  MOV R0, UR4 ;  /* 0x0000000400007c02 */ /* 0x000fce0008000f00 */
.L_x_133:
[----:B-1----:R1:W2:Y:S02]  /*9240*/  SYNCS.PHASECHK.TRANS64.TRYWAIT P0, [R0+URZ], R3 ;  /* 0x00000003000075a7 */ /* 0x0022a400080011ff */
[----:B--2---:R-:W-:Y:S05]  /*9250*/  @!P0 NANOSLEEP.SYNCS 0x989680 ;  /* 0x009896800000895d */ /* 0x004fea0003900000 */
[----:B------:R-:W2:Y:S02]  /*9260*/  @!P0 SYNCS.PHASECHK.TRANS64 P0, [R0+URZ], R3 ;  /* 0x00000003000085a7 */ /* 0x000ea400080010ff */
[----:B--2---:R-:W-:Y:S05]  /*9270*/  @!P0 BRA `(.L_x_133) ;  /* 0xfffffffc00f08947 */ /* 0x004fea000383ffff */
[----:B------:R-:W-:Y:S05]  /*9280*/  BRA `(.L_x_134) ;  /* 0xffffff9800a47947 */ /* 0x000fea000383ffff */
.L_x_35:
[----:B------:R-:W-:-:S07]  /*9290*/  MOV R0, UR5 ;  /* 0x0000000500007c02 */ /* 0x000fce0008000f00 */
.L_x_135:
[----:B-1----:R1:W2:Y:S02]  /*92a0*/  SYNCS.PHASECHK.TRANS64.TRYWAIT P0, [R0+URZ], R3 ;  /* 0x00000003000075a7 */ /* 0x0022a400080011ff */
[----:B--2---:R-:W-:Y:S05]  /*92b0*/  @!P0 NANOSLEEP.SYNCS 0x989680 ;  /* 0x009896800000895d */ /* 0x004fea0003900000 */
[----:B------:R-:W2:Y:S02]  /*92c0*/  @!P0 SYNCS.PHASECHK.TRANS64 P0, [R0+URZ], R3 ;  /* 0x00000003000085a7 */ /* 0x000ea400080010ff */
[----:B--2---:R-:W-:Y:S05]  /*92d0*/  @!P0 BRA `(.L_x_135) ;  /* 0xfffffffc00f08947 */ /* 0x004fea000383ffff */
[----:B------:R-:W-:Y:S05]  /*92e0*/  BRA `(.L_x_136) ;  /* 0xffffff9800b47947 */ /* 0x000fea000383ffff */
.L_x_36:
[----:B------:R-:W-:-:S07]  /*92f0*/  MOV R0, UR5 ;  /* 0x0000000500007c02 */ /* 0x000fce0008000f00 */
.L_x_137:
[----:B-1----:R1:W2:Y:S02]  /*9300*/  SYNCS.PHASECHK.TRANS64.TRYWAIT P0, [R0+URZ], R3 ;  /* 0x00000003000075a7 */ /* 0x0022a400080011ff */
[----:B--2---:R-:W-:Y:S05]  /*9310*/  @!P0 NANOSLEEP.SYNCS 0x989680 ;  /* 0x009896800000895d */ /* 0x004fea0003900000 */
[----:B------:R-:W2:Y:S02]  /*9320*/  @!P0 SYNCS.PHASECHK.TRANS64 P0, [R0+URZ], R3 ;  /* 0x00000003000085a7 */ /* 0x000ea400080010ff */
[----:B--2---:R-:W-:Y:S05]  /*9330*/  @!P0 BRA `(.L_x_137) ;  /* 0xfffffffc00f08947 */ /* 0x004fea000383ffff */
[----:B------:R-:W-:Y:S05]  /*9340*/  BRA `(.L_x_138) ;  /* 0xffffff9800c47947 */ /* 0x000fea000383ffff */
.L_x_37:
[----:B------:R-:W-:-:S07]  /*9350*/  MOV R0, UR5 ;  /* 0x0000000500007c02 */ /* 0x000fce0008000f00 */
.L_x_139:
[----:B-1----:R1:W2:Y:S02]  /*9360*/  SYNCS.PHASECHK.TRANS64.TRYWAIT P0, [R0+URZ], R3 ;  /* 0x00000003000075a7 */ /* 0x0022a400080011ff */
[----:B--2---:R-:W-:Y:S05]  /*9370*/  @!P0 NANOSLEEP.SYNCS 0x989680 ;  /* 0x009896800000895d */ /* 0x004fea0003900000 */
[----:B------:R-:W2:Y:S02]  /*9380*/  @!P0 SYNCS.PHASECHK.TRANS64 P0, [R0+URZ], R3 ;  /* 0x00000003000085a7 */ /* 0x000ea400080010ff */
[----:B--2---:R-:W-:Y:S05]  /*9390*/  @!P0 BRA `(.L_x_139) ;  /* 0xfffffffc00f08947 */ /* 0x004fea000383ffff */
[----:B------:R-:W-:Y:S05]  /*93a0*/  BRA `(.L_x_140) ;  /* 0xffffff9800d47947 */ /* 0x000fea000383ffff */
.L_x_38:
[----:B------:R-:W-:-:S07]  /*93b0*/  MOV R0, UR5 ;  /* 0x0000000500007c02 */ /* 0x000fce0008000f00 */
.L_x_141:
[----:B-1----:R1:W2:Y:S02]  /*93c0*/  SYNCS.PHASECHK.TRANS64.TRYWAIT P0, [R0+URZ], R3 ;  /* 0x00000003000075a7 */ /* 0x0022a400080011ff */
[----:B--2---:R-:W-:Y:S05]  /*93d0*/  @!P0 NANOSLEEP.SYNCS 0x989680 ;  /* 0x009896800000895d */ /* 0x004fea0003900000 */
[----:B------:R-:W2:Y:S02]  /*93e0*/  @!P0 SYNCS.PHASECHK.TRANS64 P0, [R0+URZ], R3 ;  /* 0x00000003000085a7 */ /* 0x000ea400080010ff */
[----:B--2---:R-:W-:Y:S05]  /*93f0*/  @!P0 BRA `(.L_x_141) ;  /* 0xfffffffc00f08947 */ /* 0x004fea000383ffff */
[----:B------:R-:W-:Y:S05]  /*9400*/  BRA `(.L_x_142) ;  /* 0xffffff9800e47947 */ /* 0x000fea000383ffff */
.L_x_39:
[----:B------:R-:W-:-:S07]  /*9410*/  MOV R0, UR5 ;  /* 0x0000000500007c02 */ /* 0x000fce0008000f00 */
.L_x_143:
[----:B-1----:R1:W2:Y:S02]  /*9420*/  SYNCS.PHASECHK.TRANS64.TRYWAIT P0, [R0+URZ], R3 ;  /* 0x00000003000075a7 */ /* 0x0022a400080011ff */
[----:B--2---:R-:W-:Y:S05]  /*9430*/  @!P0 NANOSLEEP.SYNCS 0x989680 ;  /* 0x009896800000895d */ /* 0x004fea0003900000 */
[----:B------:R-:W2:Y:S02]  /*9440*/  @!P0 SYNCS.PHASECHK.TRANS64 P0, [R0+URZ], R3 ;  /* 0x00000003000085a7 */ /* 0x000ea400080010ff */
[----:B--2---:R-:W-:Y:S05]  /*9450*/  @!P0 BRA `(.L_x_143) ;  /* 0xfffffffc00f08947 */ /* 0x004fea000383ffff */
[----:B------:R-:W-:Y:S05]  /*9460*/  BRA `(.L_x_144) ;  /* 0xffffff9800f47947 */ /* 0x000fea000383ffff */
.L_x_40:
[----:B------:R-:W-:-:S07]  /*9470*/  MOV R0, UR5 ;  /* 0x0000000500007c02 */ /* 0x000fce0008000f00 */
.L_x_145:
[----:B-1----:R1:W2:Y:S02]  /*9480*/  SYNCS.PHASECHK.TRANS64.TRYWAIT P0, [R0+URZ], R3 ;  /* 0x00000003000075a7 */ /* 0x0022a400080011ff */
[----:B--2---:R-:W-:Y:S05]  /*9490*/  @!P0 NANOSLEEP.SYNCS 0x989680 ;  /* 0x009896800000895d */ /* 0x004fea0003900000 */
[----:B------:R-:W2:Y:S02]  /*94a0*/  @!P0 SYNCS.PHASECHK.TRANS64 P0, [R0+URZ], R3 ;  /* 0x00000003000085a7 */ /* 0x000ea400080010ff */
[----:B--2---:R-:W-:Y:S05]  /*94b0*/  @!P0 BRA `(.L_x_145) ;  /* 0xfffffffc00f08947 */ /* 0x004fea000383ffff */
[----:B------:R-:W-:Y:S05]  /*94c0*/  BRA `(.L_x_146) ;  /* 0xffffff9c00047947 */ /* 0x000fea000383ffff */
.L_x_41:
[----:B------:R-:W-:-:S07]  /*94d0*/  MOV R0, UR5 ;  /* 0x0000000500007c02 */ /* 0x000fce0008000f00 */
.L_x_147:
[----:B-1----:R1:W2:Y:S02]  /*94e0*/  SYNCS.PHASECHK.TRANS64.TRYWAIT P0, [R0+URZ], R3 ;  /* 0x00000003000075a7 */ /* 0x0022a400080011ff */
[----:B--2---:R-:W-:Y:S05]  /*94f0*/  @!P0 NANOSLEEP.SYNCS 0x989680 ;  /* 0x009896800000895d */ /* 0x004fea0003900000 */
[----:B------:R-:W2:Y:S02]  /*9500*/  @!P0 SYNCS.PHASECHK.TRANS64 P0, [R0+URZ], R3 ;  /* 0x00000003000085a7 */ /* 0x000ea400080010ff */
[----:B--2---:R-:W-:Y:S05]  /*9510*/  @!P0 BRA `(.L_x_147) ;  /* 0xfffffffc00f08947 */ /* 0x004fea000383ffff */
[----:B------:R-:W-:Y:S05]  /*9520*/  BRA `(.L_x_148) ;  /* 0xffffff9c00147947 */ /* 0x000fea000383ffff */
.L_x_42:
[----:B------:R-:W-:-:S07]  /*9530*/  MOV R0, UR5 ;  /* 0x0000000500007c02 */ /* 0x000fce0008000f00 */
.L_x_149:
[----:B-1----:R1:W2:Y:S02]  /*9540*/  SYNCS.PHASECHK.TRANS64.TRYWAIT P0, [R0+URZ], R3 ;  /* 0x00000003000075a7 */ /* 0x0022a400080011ff */
[----:B--2---:R-:W-:Y:S05]  /*9550*/  @!P0 NANOSLEEP.SYNCS 0x989680 ;  /* 0x009896800000895d */ /* 0x004fea0003900000 */
[----:B------:R-:W2:Y:S02]  /*9560*/  @!P0 SYNCS.PHASECHK.TRANS64 P0, [R0+URZ], R3 ;  /* 0x00000003000085a7 */ /* 0x000ea400080010ff */
[----:B--2---:R-:W-:Y:S05]  /*9570*/  @!P0 BRA `(.L_x_149) ;  /* 0xfffffffc00f08947 */ /* 0x004fea000383ffff */
[----:B------:R-:W-:Y:S05]  /*9580*/  BRA `(.L_x_150) ;  /* 0xffffff9c00247947 */ /* 0x000fea000383ffff */
.L_x_43:
[----:B------:R-:W-:-:S07]  /*9590*/  MOV R0, UR5 ;  /* 0x0000000500007c02 */ /* 0x000fce0008000f00 */
.L_x_151:
[----:B-1----:R1:W2:Y:S02]  /*95a0*/  SYNCS.PHASECHK.TRANS64.TRYWAIT P0, [R0+URZ], R3 ;  /* 0x00000003000075a7 */ /* 0x0022a400080011ff */
[----:B--2---:R-:W-:Y:S05]  /*95b0*/  @!P0 NANOSLEEP.SYNCS 0x989680 ;  /* 0x009896800000895d */ /* 0x004fea0003900000 */
[----:B------:R-:W2:Y:S02]  /*95c0*/  @!P0 SYNCS.PHASECHK.TRANS64 P0, [R0+URZ], R3 ;  /* 0x00000003000085a7 */ /* 0x000ea400080010ff */
[----:B--2---:R-:W-:Y:S05]  /*95d0*/  @!P0 BRA `(.L_x_151) ;  /* 0xfffffffc00f08947 */ /* 0x004fea000383ffff */
[----:B------:R-:W-:Y:S05]  /*95e0*/  BRA `(.L_x_152) ;  /* 0xffffff9c00347947 */ /* 0x000fea000383ffff */
.L_x_44:
[----:B------:R-:W-:-:S07]  /*95f0*/  MOV R0, UR5 ;  /* 0x0000000500007c02 */ /* 0x000fce0008000f00 */
.L_x_153:
[----:B-1----:R1:W2:Y:S02]  /*9600*/  SYNCS.PHASECHK.TRANS64.TRYWAIT P0, [R0+URZ], R3 ;  /* 0x00000003000075a7 */ /* 0x0022a400080011ff */
[----:B--2---:R-:W-:Y:S05]  /*9610*/  @!P0 NANOSLEEP.SYNCS 0x989680 ;  /* 0x009896800000895d */ /* 0x004fea0003900000 */
[----:B------:R-:W2:Y:S02]  /*9620*/  @!P0 SYNCS.PHASECHK.TRANS64 P0, [R0+URZ], R3 ;  /* 0x00000003000085a7 */ /* 0x000ea400080010ff */
[----:B--2---:R-:W-:Y:S05]  /*9630*/  @!P0 BRA `(.L_x_153) ;  /* 0xfffffffc00f08947 */ /* 0x004fea000383ffff */
[----:B------:R-:W-:Y:S05]  /*9640*/  BRA `(.L_x_154) ;  /* 0xffffff9c00447947 */ /* 0x000fea000383ffff */
.L_x_45:
[----:B------:R-:W-:-:S07]  /*9650*/  MOV R0, UR5 ;  /* 0x0000000500007c02 */ /* 0x000fce0008000f00 */
.L_x_155:
[----:B-1----:R1:W2:Y:S02]  /*9660*/  SYNCS.PHASECHK.TRANS64.TRYWAIT P0, [R0+URZ], R3 ;  /* 0x00000003000075a7 */ /* 0x0022a400080011ff */
[----:B--2---:R-:W-:Y:S05]  /*9670*/  @!P0 NANOSLEEP.SYNCS 0x989680 ;  /* 0x009896800000895d */ /* 0x004fea0003900000 */
[----:B------:R-:W2:Y:S02]  /*9680*/  @!P0 SYNCS.PHASECHK.TRANS64 P0, [R0+URZ], R3 ;  /* 0x00000003000085a7 */ /* 0x000ea400080010ff */
[----:B--2---:R-:W-:Y:S05]  /*9690*/  @!P0 BRA `(.L_x_155) ;  /* 0xfffffffc00f08947 */ /* 0x004fea000383ffff */
[----:B------:R-:W-:Y:S05]  /*96a0*/  BRA `(.L_x_156) ;  /* 0xffffff9c00547947 */ /* 0x000fea000383ffff */
.L_x_46:
[----:B------:R-:W-:-:S07]  /*96b0*/  MOV R0, UR5 ;  /* 0x0000000500007c02 */ /* 0x000fce0008000f00 */
.L_x_157:
[----:B-1----:R1:W2:Y:S02]  /*96c0*/  SYNCS.PHASECHK.TRANS64.TRYWAIT P0, [R0+URZ], R3 ;  /* 0x00000003000075a7 */ /* 0x0022a400080011ff */
[----:B--2---:R-:W-:Y:S05]  /*96d0*/  @!P0 NANOSLEEP.SYNCS 0x989680 ;  /* 0x009896800000895d */ /* 0x004fea0003900000 */
[----:B------:R-:W2:Y:S02]  /*96e0*/  @!P0 SYNCS.PHASECHK.TRANS64 P0, [R0+URZ], R3 ;  /* 0x00000003000085a7 */ /* 0x000ea400080010ff */
[----:B--2---:R-:W-:Y:S05]  /*96f0*/  @!P0 BRA `(.L_x_157) ;  /* 0xfffffffc00f08947 */ /* 0x004fea000383ffff */
[----:B------:R-:W-:Y:S05]  /*9700*/  BRA `(.L_x_158) ;  /* 0xffffff9c00647947 */ /* 0x000fea000383ffff */
.L_x_47:
[----:B------:R-:W-:-:S07]  /*9710*/  MOV R0, UR5 ;  /* 0x0000000500007c02 */ /* 0x000fce0008000f00 */
.L_x_159:
[----:B-1----:R1:W2:Y:S02]  /*9720*/  SYNCS.PHASECHK.TRANS64.TRYWAIT P0, [R0+URZ], R3 ;  /* 0x00000003000075a7 */ /* 0x0022a400080011ff */
[----:B--2---:R-:W-:Y:S05]  /*9730*/  @!P0 NANOSLEEP.SYNCS 0x989680 ;  /* 0x009896800000895d */ /* 0x004fea0003900000 */
[----:B------:R-:W2:Y:S02]  /*9740*/  @!P0 SYNCS.PHASECHK.TRANS64 P0, [R0+URZ], R3 ;  /* 0x00000003000085a7 */ /* 0x000ea400080010ff */
[----:B--2---:R-:W-:Y:S05]  /*9750*/  @!P0 BRA `(.L_x_159) ;  /* 0xfffffffc00f08947 */ /* 0x004fea000383ffff */
[----:B------:R-:W-:Y:S05]  /*9760*/  BRA `(.L_x_160) ;  /* 0xffffff9c00747947 */ /* 0x000fea000383ffff */
.L_x_48:
[----:B------:R-:W-:-:S07]  /*9770*/  MOV R0, UR5 ;  /* 0x0000000500007c02 */ /* 0x000fce0008000f00 */
.L_x_161:
[----:B-1----:R1:W2:Y:S02]  /*9780*/  SYNCS.PHASECHK.TRANS64.TRYWAIT P0, [R0+URZ], R3 ;  /* 0x00000003000075a7 */ /* 0x0022a400080011ff */
[----:B--2---:R-:W-:Y:S05]  /*9790*/  @!P0 NANOSLEEP.SYNCS 0x989680 ;  /* 0x009896800000895d */ /* 0x004fea0003900000 */
[----:B------:R-:W2:Y:S02]  /*97a0*/  @!P0 SYNCS.PHASECHK.TRANS64 P0, [R0+URZ], R3 ;  /* 0x00000003000085a7 */ /* 0x000ea400080010ff */
[----:B--2---:R-:W-:Y:S05]  /*97b0*/  @!P0 BRA `(.L_x_161) ;  /* 0xfffffffc00f08947 */ /* 0x004fea000383ffff */
[----:B------:R-:W-:Y:S05]  /*97c0*/  BRA `(.L_x_162) ;  /* 0xffffff9c00847947 */ /* 0x000fea000383ffff */
.L_x_49:
[----:B------:R-:W-:-:S07]  /*97d0*/  MOV R0, UR5 ;  /* 0x0000000500007c02 */ /* 0x000fce0008000f00 */
.L_x_163:
[----:B-1----:R1:W2:Y:S02]  /*97e0*/  SYNCS.PHASECHK.TRANS64.TRYWAIT P0, [R0+URZ], R3 ;  /* 0x00000003000075a7 */ /* 0x0022a400080011ff */
[----:B--2---:R-:W-:Y:S05]  /*97f0*/  @!P0 NANOSLEEP.SYNCS 0x989680 ;  /* 0x009896800000895d */ /* 0x004fea0003900000 */
[----:B------:R-:W2:Y:S02]  /*9800*/  @!P0 SYNCS.PHASECHK.TRANS64 P0, [R0+URZ], R3 ;  /* 0x00000003000085a7 */ /* 0x000ea400080010ff */
[----:B--2---:R-:W-:Y:S05]  /*9810*/  @!P0 BRA `(.L_x_163) ;  /* 0xfffffffc00f08947 */ /* 0x004fea000383ffff */
[----:B------:R-:W-:Y:S05]  /*9820*/  BRA `(.L_x_164) ;  /* 0xffffff9c00947947 */ /* 0x000fea000383ffff */
.L_x_50:
[----:B------:R-:W-:-:S07]  /*9830*/  MOV R0, UR5 ;  /* 0x0000000500007c02 */ /* 0x000fce0008000f00 */
.L_x_165:
[----:B-1----:R1:W2:Y:S02]  /*9840*/  SYNCS.PHASECHK.TRANS64.TRYWAIT P0, [R0+URZ], R3 ;  /* 0x00000003000075a7 */ /* 0x0022a400080011ff */
[----:B--2---:R-:W-:Y:S05]  /*9850*/  @!P0 NANOSLEEP.SYNCS 0x989680 ;  /* 0x009896800000895d */ /* 0x004fea0003900000 */
[----:B------:R-:W2:Y:S02]  /*9860*/  @!P0 SYNCS.PHASECHK.TRANS64 P0, [R0+URZ], R3 ;  /* 0x00000003000085a7 */ /* 0x000ea400080010ff */
[----:B--2---:R-:W-:Y:S05]  /*9870*/  @!P0 BRA `(.L_x_165) ;  /* 0xfffffffc00f08947 */ /* 0x004fea000383ffff */
[----:B------:R-:W-:Y:S05]  /*9880*/  BRA `(.L_x_166) ;  /* 0xffffff9c00a47947 */ /* 0x000fea000383ffff */
.L_x_51:
[----:B------:R-:W-:-:S07]  /*9890*/  MOV R0, UR5 ;  /* 0x0000000500007c02 */ /* 0x000fce0008000f00 */
.L_x_167:
[----:B-1----:R1:W2:Y:S02]  /*98a0*/  SYNCS.PHASECHK.TRANS64.TRYWAIT P0, [R0+URZ], R3 ;  /* 0x00000003000075a7 */ /* 0x0022a400080011ff */
[----:B--2---:R-:W-:Y:S05]  /*98b0*/  @!P0 NANOSLEEP.SYNCS 0x989680 ;  /* 0x009896800000895d */ /* 0x004fea0003900000 */
[----:B------:R-:W2:Y:S02]  /*98c0*/  @!P0 SYNCS.PHASECHK.TRANS64 P0, [R0+URZ], R3 ;  /* 0x00000003000085a7 */ /* 0x000ea400080010ff */
[----:B--2---:R-:W-:Y:S05]  /*98d0*/  @!P0 BRA `(.L_x_167) ;  /* 0xfffffffc00f08947 */ /* 0x004fea000383ffff */
[----:B------:R-:W-:Y:S05]  /*98e0*/  BRA `(.L_x_168) ;  /* 0xffffff9c00b47947 */ /* 0x000fea000383ffff */
.L_x_52:
[----:B------:R-:W-:-:S07]  /*98f0*/  MOV R0, UR5 ;  /* 0x0000000500007c02 */ /* 0x000fce0008000f00 */
.L_x_169:
[----:B-1----:R1:W2:Y:S02]  /*9900*/  SYNCS.PHASECHK.TRANS64.TRYWAIT P0, [R0+URZ], R3 ;  /* 0x00000003000075a7 */ /* 0x0022a400080011ff */
[----:B--2---:R-:W-:Y:S05]  /*9910*/  @!P0 NANOSLEEP.SYNCS 0x989680 ;  /* 0x009896800000895d */ /* 0x004fea0003900000 */
[----:B------:R-:W2:Y:S02]  /*9920*/  @!P0 SYNCS.PHASECHK.TRANS64 P0, [R0+URZ], R3 ;  /* 0x00000003000085a7 */ /* 0x000ea400080010ff */
[----:B--2---:R-:W-:Y:S05]  /*9930*/  @!P0 BRA `(.L_x_169) ;  /* 0xfffffffc00f08947 */ /* 0x004fea000383ffff */
[----:B------:R-:W-:Y:S05]  /*9940*/  BRA `(.L_x_170) ;  /* 0xffffff9c00c47947 */ /* 0x000fea000383ffff */
.L_x_53:
[----:B------:R-:W-:-:S07]  /*9950*/  MOV R0, UR5 ;  /* 0x0000000500007c02 */ /* 0x000fce0008000f00 */
.L_x_171:
[----:B-1----:R1:W2:Y:S02]  /*9960*/  SYNCS.PHASECHK.TRANS64.TRYWAIT P0, [R0+URZ], R3 ;  /* 0x00000003000075a7 */ /* 0x0022a400080011ff */
[----:B--2---:R-:W-:Y:S05]  /*9970*/  @!P0 NANOSLEEP.SYNCS 0x989680 ;  /* 0x009896800000895d */ /* 0x004fea0003900000 */
[----:B------:R-:W2:Y:S02]  /*9980*/  @!P0 SYNCS.PHASECHK.TRANS64 P0, [R0+URZ], R3 ;  /* 0x00000003000085a7 */ /* 0x000ea400080010ff */
[----:B--2---:R-:W-:Y:S05]  /*9990*/  @!P0 BRA `(.L_x_171) ;  /* 0xfffffffc00f08947 */ /* 0x004fea000383ffff */
[----:B------:R-:W-:Y:S05]  /*99a0*/  BRA `(.L_x_172) ;  /* 0xffffff9c00d47947 */ /* 0x000fea000383ffff */
.L_x_54:
[----:B------:R-:W-:-:S07]  /*99b0*/  MOV R0, UR5 ;  /* 0x0000000500007c02 */ /* 0x000fce0008000f00 */
.L_x_173:
[----:B-1----:R1:W2:Y:S02]  /*99c0*/  SYNCS.PHASECHK.TRANS64.TRYWAIT P0, [R0+URZ], R3 ;  /* 0x00000003000075a7 */ /* 0x0022a400080011ff */
[----:B--2---:R-:W-:Y:S05]  /*99d0*/  @!P0 NANOSLEEP.SYNCS 0x989680 ;  /* 0x009896800000895d */ /* 0x004fea0003900000 */
[----:B------:R-:W2:Y:S02]  /*99e0*/  @!P0 SYNCS.PHASECHK.TRANS64 P0, [R0+URZ], R3 ;  /* 0x00000003000085a7 */ /* 0x000ea400080010ff */
[----:B--2---:R-:W-:Y:S05]  /*99f0*/  @!P0 BRA `(.L_x_173) ;  /* 0xfffffffc00f08947 */ /* 0x004fea000383ffff */
[----:B------:R-:W-:Y:S05]  /*9a00*/  BRA `(.L_x_174) ;  /* 0xffffff9c00e47947 */ /* 0x000fea000383ffff */
.L_x_55:
[----:B------:R-:W-:-:S07]  /*9a10*/  MOV R0, UR5 ;  /* 0x0000000500007c02 */ /* 0x000fce0008000f00 */
.L_x_175:
[----:B-1----:R1:W2:Y:S02]  /*9a20*/  SYNCS.PHASECHK.TRANS64.TRYWAIT P0, [R0+URZ], R3 ;  /* 0x00000003000075a7 */ /* 0x0022a400080011ff */
[----:B--2---:R-:W-:Y:S05]  /*9a30*/  @!P0 NANOSLEEP.SYNCS 0x989680 ;  /* 0x009896800000895d */ /* 0x004fea0003900000 */
[----:B------:R-:W2:Y:S02]  /*9a40*/  @!P0 SYNCS.PHASECHK.TRANS64 P0, [R0+URZ], R3 ;  /* 0x00000003000085a7 */ /* 0x000ea400080010ff */
[----:B--2---:R-:W-:Y:S05]  /*9a50*/  @!P0 BRA `(.L_x_175) ;  /* 0xfffffffc00f08947 */ /* 0x004fea000383ffff */
[----:B------:R-:W-:Y:S05]  /*9a60*/  BRA `(.L_x_176) ;  /* 0xffffff9c00f47947 */ /* 0x000fea000383ffff */
.L_x_56:
[----:B------:R-:W-:-:S07]  /*9a70*/  MOV R0, UR5 ;  /* 0x0000000500007c02 */ /* 0x000fce0008000f00 */
.L_x_177:
[----:B-1----:R1:W2:Y:S02]  /*9a80*/  SYNCS.PHASECHK.TRANS64.TRYWAIT P0, [R0+URZ], R3 ;  /* 0x00000003000075a7 */ /* 0x0022a400080011ff */
[----:B--2---:R-:W-:Y:S05]  /*9a90*/  @!P0 NANOSLEEP.SYNCS 0x989680 ;  /* 0x009896800000895d */ /* 0x004fea0003900000 */
[----:B------:R-:W2:Y:S02]  /*9aa0*/  @!P0 SYNCS.PHASECHK.TRANS64 P0, [R0+URZ], R3 ;  /* 0x00000003000085a7 */ /* 0x000ea400080010ff */
[----:B--2---:R-:W-:Y:S05]  /*9ab0*/  @!P0 BRA `(.L_x_177) ;  /* 0xfffffffc00f08947 */ /* 0x004fea000383ffff */
[----:B------:R-:W-:Y:S05]  /*9ac0*/  BRA `(.L_x_178) ;  /* 0xffffffa000047947 */ /* 0x000fea000383ffff */
.L_x_57:
[----:B------:R-:W-:-:S07]  /*9ad0*/  MOV R0, UR5 ;  /* 0x0000000500007c02 */ /* 0x000fce0008000f00 */
.L_x_179:
[----:B-1----:R1:W2:Y:S02]  /*9ae0*/  SYNCS.PHASECHK.TRANS64.TRYWAIT P0, [R0+URZ], R3 ;  /* 0x00000003000075a7 */ /* 0x0022a400080011ff */
[----:B--2---:R-:W-:Y:S05]  /*9af0*/  @!P0 NANOSLEEP.SYNCS 0x989680 ;  /* 0x009896800000895d */ /* 0x004fea0003900000 */
[----:B------:R-:W2:Y:S02]  /*9b00*/  @!P0 SYNCS.PHASECHK.TRANS64 P0, [R0+URZ], R3 ;  /* 0x00000003000085a7 */ /* 0x000ea400080010ff */
[----:B--2---:R-:W-:Y:S05]  /*9b10*/  @!P0 BRA `(.L_x_179) ;  /* 0xfffffffc00f08947 */ /* 0x004fea000383ffff */
[----:B------:R-:W-:Y:S05]  /*9b20*/  BRA `(.L_x_180) ;  /* 0xffffffa000147947 */ /* 0x000fea000383ffff */
.L_x_58:
[----:B------:R-:W-:-:S07]  /*9b30*/  MOV R0, UR5 ;  /* 0x0000000500007c02 */ /* 0x000fce0008000f00 */
.L_x_181:
[----:B-1----:R1:W2:Y:S02]  /*9b40*/  SYNCS.PHASECHK.TRANS64.TRYWAIT P0, [R0+URZ], R3 ;  /* 0x00000003000075a7 */ /* 0x0022a400080011ff */
[----:B--2---:R-:W-:Y:S05]  /*9b50*/  @!P0 NANOSLEEP.SYNCS 0x989680 ;  /* 0x009896800000895d */ /* 0x004fea0003900000 */
[----:B------:R-:W2:Y:S02]  /*9b60*/  @!P0 SYNCS.PHASECHK.TRANS64 P0, [R0+URZ], R3 ;  /* 0x00000003000085a7 */ /* 0x000ea400080010ff */
[----:B--2---:R-:W-:Y:S05]  /*9b70*/  @!P0 BRA `(.L_x_181) ;  /* 0xfffffffc00f08947 */ /* 0x004fea000383ffff */
[----:B------:R-:W-:Y:S05]  /*9b80*/  BRA `(.L_x_182) ;  /* 0xffffffa000247947 */ /* 0x000fea000383ffff */
.L_x_59:
[----:B------:R-:W-:-:S07]  /*9b90*/  MOV R0, UR5 ;  /* 0x0000000500007c02 */ /* 0x000fce0008000f00 */
.L_x_183:
[----:B-1----:R1:W2:Y:S02]  /*9ba0*/  SYNCS.PHASECHK.TRANS64.TRYWAIT P0, [R0+URZ], R3 ;  /* 0x00000003000075a7 */ /* 0x0022a400080011ff */
[----:B--2---:R-:W-:Y:S05]  /*9bb0*/  @!P0 NANOSLEEP.SYNCS 0x989680 ;  /* 0x009896800000895d */ /* 0x004fea0003900000 */
[----:B------:R-:W2:Y:S02]  /*9bc0*/  @!P0 SYNCS.PHASECHK.TRANS64 P0, [R0+URZ], R3 ;  /* 0x00000003000085a7 */ /* 0x000ea400080010ff */
[----:B--2---:R-:W-:Y:S05]  /*9bd0*/  @!P0 BRA `(.L_x_183) ;  /* 0xfffffffc00f08947 */ /* 0x004fea000383ffff */
[----:B------:R-:W-:Y:S05]  /*9be0*/  BRA `(.L_x_184) ;  /* 0xffffffa000347947 */ /* 0x000fea000383ffff */
.L_x_60:
[----:B------:R-:W-:-:S07]  /*9bf0*/  MOV R0, UR5 ;  /* 0x0000000500007c02 */ /* 0x000fce0008000f00 */
.L_x_185:
[----:B-1----:R1:W2:Y:S02]  /*9c00*/  SYNCS.PHASECHK.TRANS64.TRYWAIT P0, [R0+URZ], R3 ;  /* 0x00000003000075a7 */ /* 0x0022a400080011ff */
[----:B--2---:R-:W-:Y:S05]  /*9c10*/  @!P0 NANOSLEEP.SYNCS 0x989680 ;  /* 0x009896800000895d */ /* 0x004fea0003900000 */
[----:B------:R-:W2:Y:S02]  /*9c20*/  @!P0 SYNCS.PHASECHK.TRANS64 P0, [R0+URZ], R3 ;  /* 0x00000003000085a7 */ /* 0x000ea400080010ff */
[----:B--2---:R-:W-:Y:S05]  /*9c30*/  @!P0 BRA `(.L_x_185) ;  /* 0xfffffffc00f08947 */ /* 0x004fea000383ffff */
[----:B------:R-:W-:Y:S05]  /*9c40*/  BRA `(.L_x_186) ;  /* 0xffffffa000447947 */ /* 0x000fea000383ffff */
.L_x_61:
[----:B------:R-:W-:-:S07]  /*9c50*/  MOV R0, UR5 ;  /* 0x0000000500007c02 */ /* 0x000fce0008000f00 */
.L_x_187:
[----:B-1----:R1:W2:Y:S02]  /*9c60*/  SYNCS.PHASECHK.TRANS64.TRYWAIT P0, [R0+URZ], R3 ;  /* 0x00000003000075a7 */ /* 0x0022a400080011ff */
[----:B--2---:R-:W-:Y:S05]  /*9c70*/  @!P0 NANOSLEEP.SYNCS 0x989680 ;  /* 0x009896800000895d */ /* 0x004fea0003900000 */
[----:B------:R-:W2:Y:S02]  /*9c80*/  @!P0 SYNCS.PHASECHK.TRANS64 P0, [R0+URZ], R3 ;  /* 0x00000003000085a7 */ /* 0x000ea400080010ff */
[----:B--2---:R-:W-:Y:S05]  /*9c90*/  @!P0 BRA `(.L_x_187) ;  /* 0xfffffffc00f08947 */ /* 0x004fea000383ffff */
[----:B------:R-:W-:Y:S05]  /*9ca0*/  BRA `(.L_x_188) ;  /* 0xffffffa000547947 */ /* 0x000fea000383ffff */
.L_x_62:
[----:B------:R-:W-:-:S07]  /*9cb0*/  MOV R0, UR5 ;  /* 0x0000000500007c02 */ /* 0x000fce0008000f00 */
.L_x_189:
[----:B-1----:R1:W2:Y:S02]  /*9cc0*/  SYNCS.PHASECHK.TRANS64.TRYWAIT P0, [R0+URZ], R3 ;  /* 0x00000003000075a7 */ /* 0x0022a400080011ff */
[----:B--2---:R-:W-:Y:S05]  /*9cd0*/  @!P0 NANOSLEEP.SYNCS 0x989680 ;  /* 0x009896800000895d */ /* 0x004fea0003900000 */
[----:B------:R-:W2:Y:S02]  /*9ce0*/  @!P0 SYNCS.PHASECHK.TRANS64 P0, [R0+URZ], R3 ;  /* 0x00000003000085a7 */ /* 0x000ea400080010ff */
[----:B--2---:R-:W-:Y:S05]  /*9cf0*/  @!P0 BRA `(.L_x_189) ;  /* 0xfffffffc00f08947 */ /* 0x004fea000383ffff */
[----:B------:R-:W-:Y:S05]  /*9d00*/  BRA `(.L_x_190) ;  /* 0xffffffa000647947 */ /* 0x000fea000383ffff */
.L_x_63:
[----:B------:R-:W-:-:S07]  /*9d10*/  MOV R0, UR5 ;  /* 0x0000000500007c02 */ /* 0x000fce0008000f00 */
.L_x_191:
[----:B-1----:R1:W2:Y:S02]  /*9d20*/  SYNCS.PHASECHK.TRANS64.TRYWAIT P0, [R0+URZ], R3 ;  /* 0x00000003000075a7 */ /* 0x0022a400080011ff */
[----:B--2---:R-:W-:Y:S05]  /*9d30*/  @!P0 NANOSLEEP.SYNCS 0x989680 ;  /* 0x009896800000895d */ /* 0x004fea0003900000 */
[----:B------:R-:W2:Y:S02]  /*9d40*/  @!P0 SYNCS.PHASECHK.TRANS64 P0, [R0+URZ], R3 ;  /* 0x00000003000085a7 */ /* 0x000ea400080010ff */
[----:B--2---:R-:W-:Y:S05]  /*9d50*/  @!P0 BRA `(.L_x_191) ;  /* 0xfffffffc00f08947 */ /* 0x004fea000383ffff */
[----:B------:R-:W-:Y:S05]  /*9d60*/  BRA `(.L_x_192) ;  /* 0xffffffa000747947 */ /* 0x000fea000383ffff */
.L_x_64:
[----:B------:R-:W-:-:S07]  /*9d70*/  MOV R0, UR5 ;  /* 0x0000000500007c02 */ /* 0x000fce0008000f00 */
.L_x_193:
[----:B-1----:R1:W2:Y:S02]  /*9d80*/  SYNCS.PHASECHK.TRANS64.TRYWAIT P0, [R0+URZ], R3 ;  /* 0x00000003000075a7 */ /* 0x0022a400080011ff */
[----:B--2---:R-:W-:Y:S05]  /*9d90*/  @!P0 NANOSLEEP.SYNCS 0x989680 ;  /* 0x009896800000895d */ /* 0x004fea0003900000 */
[----:B------:R-:W2:Y:S02]  /*9da0*/  @!P0 SYNCS.PHASECHK.TRANS64 P0, [R0+URZ], R3 ;  /* 0x00000003000085a7 */ /* 0x000ea400080010ff */
[----:B--2---:R-:W-:Y:S05]  /*9db0*/  @!P0 BRA `(.L_x_193) ;  /* 0xfffffffc00f08947 */ /* 0x004fea000383ffff */
[----:B------:R-:W-:Y:S05]  /*9dc0*/  BRA `(.L_x_194) ;  /* 0xffffffa000847947 */ /* 0x000fea000383ffff */
.L_x_65:
[----:B------:R-:W-:-:S07]  /*9dd0*/  MOV R0, UR5 ;  /* 0x0000000500007c02 */ /* 0x000fce0008000f00 */
.L_x_195:
[----:B-1----:R1:W2:Y:S02]  /*9de0*/  SYNCS.PHASECHK.TRANS64.TRYWAIT P0, [R0+URZ], R3 ;  /* 0x00000003000075a7 */ /* 0x0022a400080011ff */
[----:B--2---:R-:W-:Y:S05]  /*9df0*/  @!P0 NANOSLEEP.SYNCS 0x989680 ;  /* 0x009896800000895d */ /* 0x004fea0003900000 */
[----:B------:R-:W2:Y:S02]  /*9e00*/  @!P0 SYNCS.PHASECHK.TRANS64 P0, [R0+URZ], R3 ;  /* 0x00000003000085a7 */ /* 0x000ea400080010ff */
[----:B--2---:R-:W-:Y:S05]  /*9e10*/  @!P0 BRA `(.L_x_195) ;  /* 0xfffffffc00f08947 */ /* 0x004fea000383ffff */
[----:B------:R-:W-:Y:S05]  /*9e20*/  BRA `(.L_x_196) ;  /* 0xffffffa000947947 */ /* 0x000fea000383ffff */
.L_x_66:
[----:B------:R-:W-:-:S07]  /*9e30*/  MOV R0, UR5 ;  /* 0x0000000500007c02 */ /* 0x000fce0008000f00 */
.L_x_197:
[----:B-1----:R1:W2:Y:S02]  /*9e40*/  SYNCS.PHASECHK.TRANS64.TRYWAIT P0, [R0+URZ], R3 ;  /* 0x00000003000075a7 */ /* 0x0022a400080011ff */
[----:B--2---:R-:W-:Y:S05]  /*9e50*/  @!P0 NANOSLEEP.SYNCS 0x989680 ;  /* 0x009896800000895d */ /* 0x004fea0003900000 */
[----:B------:R-:W2:Y:S02]  /*9e60*/  @!P0 SYNCS.PHASECHK.TRANS64 P0, [R0+URZ], R3 ;  /* 0x00000003000085a7 */ /* 0x000ea400080010ff */
[----:B--2---:R-:W-:Y:S05]  /*9e70*/  @!P0 BRA `(.L_x_197) ;  /* 0xfffffffc00f08947 */ /* 0x004fea000383ffff */
[----:B------:R-:W-:Y:S05]  /*9e80*/  BRA `(.L_x_198) ;  /* 0xffffffa000a47947 */ /* 0x000fea000383ffff */
.L_x_69:
[----:B------:R-:W-:-:S07]  /*9e90*/  MOV R4, UR4 ;  /* 0x0000000400047c02 */ /* 0x000fce0008000f00 */
.L_x_199:
[----:B--2---:R2:W3:Y:S02]  /*9ea0*/  SYNCS.PHASECHK.TRANS64.TRYWAIT P1, [R4+URZ+0x258], R7 ;  /* 0x00025807040075a7 */ /* 0x0044e400080211ff */
[----:B---3--:R-:W-:Y:S05]  /*9eb0*/  @!P1 NANOSLEEP.SYNCS 0x989680 ;  /* 0x009896800000995d */ /* 0x008fea0003900000 */
[----:B------:R-:W3:Y:S02]  /*9ec0*/  @!P1 SYNCS.PHASECHK.TRANS64 P1, [R4+URZ+0x258], R7 ;  /* 0x00025807040095a7 */ /* 0x000ee400080210ff */
[----:B---3--:R-:W-:Y:S05]  /*9ed0*/  @!P1 BRA `(.L_x_199) ;  /* 0xfffffffc00f09947 */ /* 0x008fea000383ffff */
[----:B------:R-:W-:Y:S05]  /*9ee0*/  BRA `(.L_x_200) ;  /* 0xffffffa400147947 */ /* 0x000fea000383ffff */
.L_x_70:
[----:B--2---:R-:W-:-:S07]  /*9ef0*/  MOV R4, UR4 ;  /* 0x0000000400047c02 */ /* 0x004fce0008000f00 */
.L_x_201:
[----:B--2---:R2:W3:Y:S02]  /*9f00*/  SYNCS.PHASECHK.TRANS64.TRYWAIT P1, [R4+URZ+0x250], R5 ;  /* 0x00025005040075a7 */ /* 0x0044e400080211ff */
[----:B---3--:R-:W-:Y:S05]  /*9f10*/  @!P1 NANOSLEEP.SYNCS 0x989680 ;  /* 0x009896800000995d */ /* 0x008fea0003900000 */
[----:B------:R-:W3:Y:S02]  /*9f20*/  @!P1 SYNCS.PHASECHK.TRANS64 P1, [R4+URZ+0x250], R5 ;  /* 0x00025005040095a7 */ /* 0x000ee400080210ff */
[----:B---3--:R-:W-:Y:S05]  /*9f30*/  @!P1 BRA `(.L_x_201) ;  /* 0xfffffffc00f09947 */ /* 0x008fea000383ffff */
[----:B------:R-:W-:Y:S05]  /*9f40*/  BRA `(.L_x_202) ;  /* 0xffffffa4001c7947 */ /* 0x000fea000383ffff */
.L_x_78:
[----:B------:R-:W-:-:S07]  /*9f50*/  MOV R0, UR14 ;  /* 0x0000000e00007c02 */ /* 0x000fce0008000f00 */
.L_x_203:
[----:B-1----:R1:W2:Y:S02]  /*9f60*/  SYNCS.PHASECHK.TRANS64.TRYWAIT P0, [R0+URZ+0x250], R5 ;  /* 0x00025005000075a7 */ /* 0x0022a400080011ff */
[----:B--2---:R-:W-:Y:S05]  /*9f70*/  @!P0 NANOSLEEP.SYNCS 0x989680 ;  /* 0x009896800000895d */ /* 0x004fea0003900000 */
[----:B------:R-:W2:Y:S02]  /*9f80*/  @!P0 SYNCS.PHASECHK.TRANS64 P0, [R0+URZ+0x250], R5 ;  /* 0x00025005000085a7 */ /* 0x000ea400080010ff */
[----:B--2---:R-:W-:Y:S05]  /*9f90*/  @!P0 BRA `(.L_x_203) ;  /* 0xfffffffc00f08947 */ /* 0x004fea000383ffff */
[----:B------:R-:W-:Y:S05]  /*9fa0*/  BRA `(.L_x_204) ;  /* 0xffffffa800907947 */ /* 0x000fea000383ffff */
.L_x_79:
[----:B------:R-:W-:-:S07]  /*9fb0*/  MOV R5, UR18 ;  /* 0x0000001200057c02 */ /* 0x000fce0008000f00 */
.L_x_205:
[----:B-1----:R1:W2:Y:S02]  /*9fc0*/  SYNCS.PHASECHK.TRANS64.TRYWAIT P0, [R5+URZ+0x270], R0 ;  /* 0x00027000050075a7 */ /* 0x0022a400080011ff */
[----:B--2---:R-:W-:Y:S05]  /*9fd0*/  @!P0 NANOSLEEP.SYNCS 0x989680 ;  /* 0x009896800000895d */ /* 0x004fea0003900000 */
[----:B------:R-:W2:Y:S02]  /*9fe0*/  @!P0 SYNCS.PHASECHK.TRANS64 P0, [R5+URZ+0x270], R0 ;  /* 0x00027000050085a7 */ /* 0x000ea400080010ff */
[----:B--2---:R-:W-:Y:S05]  /*9ff0*/  @!P0 BRA `(.L_x_205) ;  /* 0xfffffffc00f08947 */ /* 0x004fea000383ffff */
[----:B------:R-:W-:Y:S05]  /*a000*/  BRA `(.L_x_206) ;  /* 0xffffffa800ac7947 */ /* 0x000fea000383ffff */
.L_x_82:
[----:B-1----:R-:W-:Y:S07]  /*a010*/  MOV R0, UR5 ;  /* 0x0000000500007c02 */ /* 0x002fee0008000f00 */
.L_x_207:
[----:B-1----:R1:W2:Y:S02]  /*a020*/  SYNCS.PHASECHK.TRANS64.TRYWAIT P0, [R0+URZ], R5 ;  /* 0x00000005000075a7 */ /* 0x0022a400080011ff */
[----:B--2---:R-:W-:Y:S05]  /*a030*/  @!P0 NANOSLEEP.SYNCS 0x989680 ;  /* 0x009896800000895d */ /* 0x004fea0003900000 */
[----:B------:R-:W2:Y:S02]  /*a040*/  @!P0 SYNCS.PHASECHK.TRANS64 P0, [R0+URZ], R5 ;  /* 0x00000005000085a7 */ /* 0x000ea400080010ff */
[----:B--2---:R-:W-:Y:S05]  /*a050*/  @!P0 BRA `(.L_x_207) ;  /* 0xfffffffc00f08947 */ /* 0x004fea000383ffff */
[----:B------:R-:W-:Y:S05]  /*a060*/  BRA `(.L_x_81) ;  /* 0xffffffa800d07947 */ /* 0x000fea000383ffff */
.L_x_85:
[----:B------:R-:W-:-:S07]  /*a070*/  MOV R0, UR4 ;  /* 0x0000000400007c02 */ /* 0x000fce0008000f00 */
.L_x_208:
[----:B-1----:R1:W3:Y:S02]  /*a080*/  SYNCS.PHASECHK.TRANS64.TRYWAIT P0, [R0+URZ], R3 ;  /* 0x00000003000075a7 */ /* 0x0022e400080011ff */
[----:B---3--:R-:W-:Y:S05]  /*a090*/  @!P0 NANOSLEEP.SYNCS 0x989680 ;  /* 0x009896800000895d */ /* 0x008fea0003900000 */
[----:B------:R-:W3:Y:S02]  /*a0a0*/  @!P0 SYNCS.PHASECHK.TRANS64 P0, [R0+URZ], R3 ;  /* 0x00000003000085a7 */ /* 0x000ee400080010ff */
[----:B---3--:R-:W-:Y:S05]  /*a0b0*/  @!P0 BRA `(.L_x_208) ;  /* 0xfffffffc00f08947 */ /* 0x008fea000383ffff */
[----:B------:R-:W-:Y:S05]  /*a0c0*/  BRA `(.L_x_209) ;  /* 0xffffffac00787947 */ /* 0x000fea000383ffff */
.L_x_86:
[----:B------:R-:W-:-:S07]  /*a0d0*/  MOV R0, UR4 ;  /* 0x0000000400007c02 */ /* 0x000fce0008000f00 */
.L_x_210:
[----:B-1----:R1:W2:Y:S02]  /*a0e0*/  SYNCS.PHASECHK.TRANS64.TRYWAIT P0, [R0+URZ], R3 ;  /* 0x00000003000075a7 */ /* 0x0022a400080011ff */
[----:B--2---:R-:W-:Y:S05]  /*a0f0*/  @!P0 NANOSLEEP.SYNCS 0x989680 ;  /* 0x009896800000895d */ /* 0x004fea0003900000 */
[----:B------:R-:W2:Y:S02]  /*a100*/  @!P0 SYNCS.PHASECHK.TRANS64 P0, [R0+URZ], R3 ;  /* 0x00000003000085a7 */ /* 0x000ea400080010ff */
[----:B--2---:R-:W-:Y:S05]  /*a110*/  @!P0 BRA `(.L_x_210) ;  /* 0xfffffffc00f08947 */ /* 0x004fea000383ffff */
[----:B------:R-:W-:Y:S05]  /*a120*/  BRA `(.L_x_211) ;  /* 0xffffffac00847947 */ /* 0x000fea000383ffff */
.L_x_91:
[----:B------:R-:W-:Y:S07]  /*a130*/  MOV R0, UR22 ;  /* 0x0000001600007c02 */ /* 0x000fee0008000f00 */
.L_x_212:
[----:B-1----:R1:W3:Y:S02]  /*a140*/  SYNCS.PHASECHK.TRANS64.TRYWAIT P0, [R0+URZ+0x250], R5 ;  /* 0x00025005000075a7 */ /* 0x0022e400080011ff */
[----:B---3--:R-:W-:Y:S05]  /*a150*/  @!P0 NANOSLEEP.SYNCS 0x989680 ;  /* 0x009896800000895d */ /* 0x008fea0003900000 */
[----:B------:R-:W3:Y:S02]  /*a160*/  @!P0 SYNCS.PHASECHK.TRANS64 P0, [R0+URZ+0x250], R5 ;  /* 0x00025005000085a7 */ /* 0x000ee400080010ff */
[----:B---3--:R-:W-:Y:S05]  /*a170*/  @!P0 BRA `(.L_x_212) ;  /* 0xfffffffc00f08947 */ /* 0x008fea000383ffff */
[----:B------:R-:W-:Y:S05]  /*a180*/  BRA `(.L_x_213) ;  /* 0xffffffb000d07947 */ /* 0x000fea000383ffff */
.L_x_94:
[----:B------:R-:W-:Y:S07]  /*a190*/  MOV R0, UR22 ;  /* 0x0000001600007c02 */ /* 0x000fee0008000f00 */
.L_x_214:
[----:B-1----:R1:W3:Y:S02]  /*a1a0*/  SYNCS.PHASECHK.TRANS64.TRYWAIT P2, [R0+URZ+0x248], R11 ;  /* 0x0002480b000075a7 */ /* 0x0022e400080411ff */
[----:B---3--:R-:W-:Y:S05]  /*a1b0*/  @!P2 NANOSLEEP.SYNCS 0x989680 ;  /* 0x009896800000a95d */ /* 0x008fea0003900000 */
[----:B------:R-:W3:Y:S02]  /*a1c0*/  @!P2 SYNCS.PHASECHK.TRANS64 P2, [R0+URZ+0x248], R11 ;  /* 0x0002480b0000a5a7 */ /* 0x000ee400080410ff */
[----:B---3--:R-:W-:Y:S05]  /*a1d0*/  @!P2 BRA `(.L_x_214) ;  /* 0xfffffffc00f0a947 */ /* 0x008fea000383ffff */
[----:B------:R-:W-:Y:S05]  /*a1e0*/  BRA `(.L_x_93) ;  /* 0xffffffb800347947 */ /* 0x000fea000383ffff */
.L_x_97:
[----:B------:R-:W-:Y:S07]  /*a1f0*/  MOV R2, UR22 ;  /* 0x0000001600027c02 */ /* 0x000fee0008000f00 */
.L_x_215:
[----:B-1----:R1:W3:Y:S02]  /*a200*/  SYNCS.PHASECHK.TRANS64.TRYWAIT P1, [R2+URZ+0x230], R9 ;  /* 0x00023009020075a7 */ /* 0x0022e400080211ff */
[----:B---3--:R-:W-:Y:S05]  /*a210*/  @!P1 NANOSLEEP.SYNCS 0x989680 ;  /* 0x009896800000995d */ /* 0x008fea0003900000 */
[----:B------:R-:W3:Y:S02]  /*a220*/  @!P1 SYNCS.PHASECHK.TRANS64 P1, [R2+URZ+0x230], R9 ;  /* 0x00023009020095a7 */ /* 0x000ee400080210ff */
[----:B---3--:R-:W-:Y:S05]  /*a230*/  @!P1 BRA `(.L_x_215) ;  /* 0xfffffffc00f09947 */ /* 0x008fea000383ffff */
[----:B------:R-:W-:Y:S05]  /*a240*/  BRA `(.L_x_216) ;  /* 0xffffffb800e87947 */ /* 0x000fea000383ffff */
.L_x_98:
[----:B------:R-:W-:Y:S07]  /*a250*/  MOV R0, UR22 ;  /* 0x0000001600007c02 */ /* 0x000fee0008000f00 */
.L_x_217:
[----:B-1----:R1:W3:Y:S02]  /*a260*/  SYNCS.PHASECHK.TRANS64.TRYWAIT P0, [R0+URZ+0x238], R9 ;  /* 0x00023809000075a7 */ /* 0x0022e400080011ff */
[----:B---3--:R-:W-:Y:S05]  /*a270*/  @!P0 NANOSLEEP.SYNCS 0x989680 ;  /* 0x009896800000895d */ /* 0x008fea0003900000 */
[----:B------:R-:W3:Y:S02]  /*a280*/  @!P0 SYNCS.PHASECHK.TRANS64 P0, [R0+URZ+0x238], R9 ;  /* 0x00023809000085a7 */ /* 0x000ee400080010ff */
[----:B---3--:R-:W-:Y:S05]  /*a290*/  @!P0 BRA `(.L_x_217) ;  /* 0xfffffffc00f08947 */ /* 0x008fea000383ffff */
[----:B------:R-:W-:Y:S05]  /*a2a0*/  BRA `(.L_x_218) ;  /* 0xffffffbc00307947 */ /* 0x000fea000383ffff */
.L_x_100:
[----:B------:R-:W-:-:S07]  /*a2b0*/  MOV R0, UR22 ;  /* 0x0000001600007c02 */ /* 0x000fce0008000f00 */
.L_x_219:
[----:B-1----:R1:W3:Y:S02]  /*a2c0*/  SYNCS.PHASECHK.TRANS64.TRYWAIT P0, [R0+URZ+0x230], R3 ;  /* 0x00023003000075a7 */ /* 0x0022e400080011ff */
[----:B---3--:R-:W-:Y:S05]  /*a2d0*/  @!P0 NANOSLEEP.SYNCS 0x989680 ;  /* 0x009896800000895d */ /* 0x008fea0003900000 */
[----:B------:R-:W3:Y:S02]  /*a2e0*/  @!P0 SYNCS.PHASECHK.TRANS64 P0, [R0+URZ+0x230], R3 ;  /* 0x00023003000085a7 */ /* 0x000ee400080010ff */
[----:B---3--:R-:W-:Y:S05]  /*a2f0*/  @!P0 BRA `(.L_x_219) ;  /* 0xfffffffc00f08947 */ /* 0x008fea000383ffff */
[----:B------:R-:W-:Y:S05]  /*a300*/  BRA `(.L_x_220) ;  /* 0xffffffbc00947947 */ /* 0x000fea000383ffff */
.L_x_102:
[----:B------:R-:W-:Y:S07]  /*a310*/  MOV R0, UR49 ;  /* 0x0000003100007c02 */ /* 0x000fee0008000f00 */
.L_x_221:
[----:B-1----:R1:W2:Y:S02]  /*a320*/  SYNCS.PHASECHK.TRANS64.TRYWAIT P0, [R0+URZ+0x250], R3 ;  /* 0x00025003000075a7 */ /* 0x0022a400080011ff */
[----:B--2---:R-:W-:Y:S05]  /*a330*/  @!P0 NANOSLEEP.SYNCS 0x989680 ;  /* 0x009896800000895d */ /* 0x004fea0003900000 */
[----:B------:R-:W2:Y:S02]  /*a340*/  @!P0 SYNCS.PHASECHK.TRANS64 P0, [R0+URZ+0x250], R3 ;  /* 0x00025003000085a7 */ /* 0x000ea400080010ff */
[----:B--2---:R-:W-:Y:S05]  /*a350*/  @!P0 BRA `(.L_x_221) ;  /* 0xfffffffc00f08947 */ /* 0x004fea000383ffff */
[----:B------:R-:W-:Y:S05]  /*a360*/  BRA `(.L_x_222) ;  /* 0xffffffc000847947 */ /* 0x000fea000383ffff */
.L_x_113:
[----:B--2---:R2:W3:Y:S02]  /*a370*/  SYNCS.PHASECHK.TRANS64.TRYWAIT P1, [R0+URZ+0x220], R3 ;  /* 0x00022003000075a7 */ /* 0x0044e400080211ff */
[----:B---3--:R-:W-:Y:S05]  /*a380*/  @!P1 NANOSLEEP.SYNCS 0x989680 ;  /* 0x009896800000995d */ /* 0x008fea0003900000 */
[----:B------:R-:W3:Y:S02]  /*a390*/  @!P1 SYNCS.PHASECHK.TRANS64 P1, [R0+URZ+0x220], R3 ;  /* 0x00022003000095a7 */ /* 0x000ee400080210ff */
[----:B---3--:R-:W-:Y:S05]  /*a3a0*/  @!P1 BRA `(.L_x_113) ;  /* 0xfffffffc00f09947 */ /* 0x008fea000383ffff */
[----:B------:R-:W-:Y:S05]  /*a3b0*/  BRA `(.L_x_112) ;  /* 0xffffffd0006c7947 */ /* 0x000fea000383ffff */
.L_x_115:
[----:B----4-:R4:W1:Y:S02]  /*a3c0*/  SYNCS.PHASECHK.TRANS64.TRYWAIT P0, [R117+URZ+0x260], R4 ;  /* 0x00026004750075a7 */ /* 0x01086400080011ff */
[----:B-1----:R-:W-:Y:S05]  /*a3d0*/  @!P0 NANOSLEEP.SYNCS 0x989680 ;  /* 0x009896800000895d */ /* 0x002fea0003900000 */
[----:B------:R-:W1:Y:S02]  /*a3e0*/  @!P0 SYNCS.PHASECHK.TRANS64 P0, [R117+URZ+0x260], R4 ;  /* 0x00026004750085a7 */ /* 0x000e6400080010ff */
[----:B-1----:R-:W-:Y:S05]  /*a3f0*/  @!P0 BRA `(.L_x_115) ;  /* 0xfffffffc00f08947 */ /* 0x002fea000383ffff */
[----:B------:R-:W-:Y:S05]  /*a400*/  BRA `(.L_x_114) ;  /* 0xffffffd000bc7947 */ /* 0x000fea000383ffff */
.L_x_124:
[----:B---3--:R3:W4:Y:S02]  /*a410*/  SYNCS.PHASECHK.TRANS64.TRYWAIT P0, [R125+URZ+0x220], R4 ;  /* 0x000220047d0075a7 */ /* 0x00872400080011ff */
[----:B----4-:R-:W-:Y:S05]  /*a420*/  @!P0 NANOSLEEP.SYNCS 0x989680 ;  /* 0x009896800000895d */ /* 0x010fea0003900000 */
[----:B------:R-:W4:Y:S02]  /*a430*/  @!P0 SYNCS.PHASECHK.TRANS64 P0, [R125+URZ+0x220], R4 ;  /* 0x000220047d0085a7 */ /* 0x000f2400080010ff */
[----:B----4-:R-:W-:Y:S05]  /*a440*/  @!P0 BRA `(.L_x_124) ;  /* 0xfffffffc00f08947 */ /* 0x010fea000383ffff */
[----:B------:R-:W-:Y:S05]  /*a450*/  BRA `(.L_x_123) ;  /* 0xffffffdc00c47947 */ /* 0x000fea000383ffff */
        .weak           $__internal_0_$__cuda_sm10x_tcgen05_guardrail_trap_col_being_dealloced_not_returned_by_alloc
        .type           $__internal_0_$__cuda_sm10x_tcgen05_guardrail_trap_col_being_dealloced_not_returned_by_alloc,@function
        .size           $__internal_0_$__cuda_sm10x_tcgen05_guardrail_trap_col_being_dealloced_not_returned_by_alloc,($__internal_1_$__cuda_sm10x_tcgen05_guardrail_trap_phase_invalid_during_alloc - $__internal_0_$__cuda_sm10x_tcgen05_guardrail_trap_col_being_dealloced_not_returned_by_alloc)
$__internal_0_$__cuda_sm10x_tcgen05_guardrail_trap_col_being_dealloced_not_returned_by_alloc:
[----:B------:R-:W-:Y:S05]  /*a460*/  BPT.TRAP 0x1 ;  /* 0x000000040000795c */ /* 0x000fea0000300000 */
[----:B------:R-:W-:-:S04]  /*a470*/  HFMA2 R3, -RZ, RZ, 0, 0 ;  /* 0x00000000ff037431 */ /* 0x000fc800000001ff */
[----:B------:R-:W-:Y:S05]  /*a480*/  RET.REL.NODEC R2 `(_ZN7cutlass13device_kernelINS_4conv6kernel13ConvUniversalINS1_16ConvProblemShapeILNS1_8OperatorE0ELi3EEENS1_10collective14CollectiveConvINS1_47MainloopSm100TmaUmmaWarpSpecializedImplicitGemmILS5_0ELi34ELi3ELi1ELi2EN4cute5tupleIJNSA_1CILi1EEESD_SD_EEEEENSB_IJNSC_ILi64EEENSC_ILi128EEENSB_IJNSC_ILi32EEEEEEEEENS_12float_e4m3_tESL_NSA_8TiledMMAINSA_8MMA_AtomIJNSA_10MMA_TraitsINSA_19SM100_MMA_F8F6F4_SSEJSL_SL_fSG_SH_NSA_17integral_constantINSA_4UMMA5MajorELSS_0EEEST_NSQ_INSR_7ScaleInELSU_0EEESV_EEEEEENSA_6LayoutISE_NSB_IJNSC_ILi0EEESZ_SZ_EEEEENSB_IJNSA_10UnderscoreES12_S12_EEEEENS7_6detail27Sm100ImplicitGemmTileTraitsINSA_20SM90_TMA_LOAD_IM2COLENSA_14ComposedLayoutINSA_7SwizzleILi1ELi4ELi3EEENSA_18smem_ptr_flag_bitsILi8EEENSY_INSB_IJNSC_ILi8EEESI_EEENSB_IJSI_SD_EEEEEEEvEENS16_INSA_13SM90_TMA_LOADES1H_vEEEENS_8epilogue10collective18CollectiveEpilogueINS1M_23Sm100TmaWarpSpecializedILi2ELi2ELi32ELb0ELb0EEEJSK_NSB_IJNSY_ISG_SD_EES1R_EEESL_NSB_IJNSB_IJllllEEESD_SZ_EEESL_S1U_NS1M_6fusion15FusionCallbacksIS1Q_NS1V_17LinearCombinationISL_fSL_fLNS_15FloatRoundStyleE2EEESK_S1S_JEEENSA_5SM1004TMEM4LOAD26SM100_TMEM_LOAD_16dp32b32xES17_NS18_INS19_ILi2ELi4ELi3EEES1C_NSY_INSB_IJS1D_SG_EEENSB_IJSG_SD_EEEEEEENSA_39AutoVectorizingCopyWithAssumedAlignmentILi128EEENSA_21SM90_TMA_STORE_IM2COLES29_S2B_S2B_EEEvvEEEEvNT_6ParamsE) ;  /* 0xffffff5802dc7950 */ /* 0x000fea0003c3ffff */
        .weak           $__internal_1_$__cuda_sm10x_tcgen05_guardrail_trap_phase_invalid_during_alloc
        .type           $__internal_1_$__cuda_sm10x_tcgen05_guardrail_trap_phase_invalid_during_alloc,@function
        .size           $__internal_1_$__cuda_sm10x_tcgen05_guardrail_trap_phase_invalid_during_alloc,($__internal_2_$__cuda_sm10x_tcgen05_guardrail_trap_unallocated_columns_being_dealloced - $__internal_1_$__cuda_sm10x_tcgen05_guardrail_trap_phase_invalid_during_alloc)
$__internal_1_$__cuda_sm10x_tcgen05_guardrail_trap_phase_invalid_during_alloc:
[----:B------:R-:W-:Y:S05]  /*a490*/  BPT.TRAP 0x1 ;  /* 0x000000040000795c */ /* 0x000fea0000300000 */
[----:B------:R-:W-:-:S04]  /*a4a0*/  MOV R3, 0x0 ;  /* 0x0000000000037802 */ /* 0x000fc80000000f00 */
[----:B------:R-:W-:Y:S05]  /*a4b0*/  RET.REL.NODEC R2 `(_ZN7cutlass13device_kernelINS_4conv6kernel13ConvUniversalINS1_16ConvProblemShapeILNS1_8OperatorE0ELi3EEENS1_10collective14CollectiveConvINS1_47MainloopSm100TmaUmmaWarpSpecializedImplicitGemmILS5_0ELi34ELi3ELi1ELi2EN4cute5tupleIJNSA_1CILi1EEESD_SD_EEEEENSB_IJNSC_ILi64EEENSC_ILi128EEENSB_IJNSC_ILi32EEEEEEEEENS_12float_e4m3_tESL_NSA_8TiledMMAINSA_8MMA_AtomIJNSA_10MMA_TraitsINSA_19SM100_MMA_F8F6F4_SSEJSL_SL_fSG_SH_NSA_17integral_constantINSA_4UMMA5MajorELSS_0EEEST_NSQ_INSR_7ScaleInELSU_0EEESV_EEEEEENSA_6LayoutISE_NSB_IJNSC_ILi0EEESZ_SZ_EEEEENSB_IJNSA_10UnderscoreES12_S12_EEEEENS7_6detail27Sm100ImplicitGemmTileTraitsINSA_20SM90_TMA_LOAD_IM2COLENSA_14ComposedLayoutINSA_7SwizzleILi1ELi4ELi3EEENSA_18smem_ptr_flag_bitsILi8EEENSY_INSB_IJNSC_ILi8EEESI_EEENSB_IJSI_SD_EEEEEEEvEENS16_INSA_13SM90_TMA_LOADES1H_vEEEENS_8epilogue10collective18CollectiveEpilogueINS1M_23Sm100TmaWarpSpecializedILi2ELi2ELi32ELb0ELb0EEEJSK_NSB_IJNSY_ISG_SD_EES1R_EEESL_NSB_IJNSB_IJllllEEESD_SZ_EEESL_S1U_NS1M_6fusion15FusionCallbacksIS1Q_NS1V_17LinearCombinationISL_fSL_fLNS_15FloatRoundStyleE2EEESK_S1S_JEEENSA_5SM1004TMEM4LOAD26SM100_TMEM_LOAD_16dp32b32xES17_NS18_INS19_ILi2ELi4ELi3EEES1C_NSY_INSB_IJS1D_SG_EEENSB_IJSG_SD_EEEEEEENSA_39AutoVectorizingCopyWithAssumedAlignmentILi128EEENSA_21SM90_TMA_STORE_IM2COLES29_S2B_S2B_EEEvvEEEEvNT_6ParamsE) ;  /* 0xffffff5802d07950 */ /* 0x000fea0003c3ffff */
        .weak           $__internal_2_$__cuda_sm10x_tcgen05_guardrail_trap_unallocated_columns_being_dealloced
        .type           $__internal_2_$__cuda_sm10x_tcgen05_guardrail_trap_unallocated_columns_being_dealloced,@function
        .size           $__internal_2_$__cuda_sm10x_tcgen05_guardrail_trap_unallocated_columns_being_dealloced,(.L_x_224 - $__internal_2_$__cuda_sm10x_tcgen05_guardrail_trap_unallocated_columns_being_dealloced)
$__internal_2_$__cuda_sm10x_tcgen05_guardrail_trap_unallocated_columns_being_dealloced:
[----:B------:R-:W-:Y:S05]  /*a4c0*/  BPT.TRAP 0x1 ;  /* 0x000000040000795c */ /* 0x000fea0000300000 */
[----:B------:R-:W-:-:S04]  /*a4d0*/  HFMA2 R3, -RZ, RZ, 0, 0 ;  /* 0x00000000ff037431 */ /* 0x000fc800000001ff */
[----:B------:R-:W-:Y:S05]  /*a4e0*/  RET.REL.NODEC R2 `(_ZN7cutlass13device_kernelINS_4conv6kernel13ConvUniversalINS1_16ConvProblemShapeILNS1_8OperatorE0ELi3EEENS1_10collective14CollectiveConvINS1_47MainloopSm100TmaUmmaWarpSpecializedImplicitGemmILS5_0ELi34ELi3ELi1ELi2EN4cute5tupleIJNSA_1CILi1EEESD_SD_EEEEENSB_IJNSC_ILi64EEENSC_ILi128EEENSB_IJNSC_ILi32EEEEEEEEENS_12float_e4m3_tESL_NSA_8TiledMMAINSA_8MMA_AtomIJNSA_10MMA_TraitsINSA_19SM100_MMA_F8F6F4_SSEJSL_SL_fSG_SH_NSA_17integral_constantINSA_4UMMA5MajorELSS_0EEEST_NSQ_INSR_7ScaleInELSU_0EEESV_EEEEEENSA_6LayoutISE_NSB_IJNSC_ILi0EEESZ_SZ_EEEEENSB_IJNSA_10UnderscoreES12_S12_EEEEENS7_6detail27Sm100ImplicitGemmTileTraitsINSA_20SM90_TMA_LOAD_IM2COLENSA_14ComposedLayoutINSA_7SwizzleILi1ELi4ELi3EEENSA_18smem_ptr_flag_bitsILi8EEENSY_INSB_IJNSC_ILi8EEESI_EEENSB_IJSI_SD_EEEEEEEvEENS16_INSA_13SM90_TMA_LOADES1H_vEEEENS_8epilogue10collective18CollectiveEpilogueINS1M_23Sm100TmaWarpSpecializedILi2ELi2ELi32ELb0ELb0EEEJSK_NSB_IJNSY_ISG_SD_EES1R_EEESL_NSB_IJNSB_IJllllEEESD_SZ_EEESL_S1U_NS1M_6fusion15FusionCallbacksIS1Q_NS1V_17LinearCombinationISL_fSL_fLNS_15FloatRoundStyleE2EEESK_S1S_JEEENSA_5SM1004TMEM4LOAD26SM100_TMEM_LOAD_16dp32b32xES17_NS18_INS19_ILi2ELi4ELi3EEES1C_NSY_INSB_IJS1D_SG_EEENSB_IJSG_SD_EEEEEEENSA_39AutoVectorizingCopyWithAssumedAlignmentILi128EEENSA_21SM90_TMA_STORE_IM2COLES29_S2B_S2B_EEEvvEEEEvNT_6ParamsE) ;  /* 0xffffff5802c47950 */ /* 0x000fea0003c3ffff */
.L_x_223:
[----:B------:R-:W-:-:S00]  /*a4f0*/  BRA `(.L_x_223) ;  /* 0xfffffffc00fc7947 */ /* 0x000fc0000383ffff */
[----:B------:R-:W-:-:S00]  /*a500*/  NOP ;  /* 0x0000000000007918 */ /* 0x000fc00000000000 */
[----:B------:R-:W-:-:S00]  /*a510*/  NOP ;  /* 0x0000000000007918 */ /* 0x000fc00000000000 */
[----:B------:R-:W-:-:S00]  /*a520*/  NOP ;  /* 0x0000000000007918 */ /* 0x000fc00000000000 */
[----:B------:R-:W-:-:S00]  /*a530*/  NOP ;  /* 0x0000000000007918 */ /* 0x000fc00000000000 */
[----:B------:R-:W-:-:S00]  /*a540*/  NOP ;  /* 0x0000000000007918 */ /* 0x000fc00000000000 */
[----:B------:R-:W-:-:S00]  /*a550*/  NOP ;  /* 0x0000000000007918 */ /* 0x000fc00000000000 */
[----:B------:R-:W-:-:S00]  /*a560*/  NOP ;  /* 0x0000000000007918 */ /* 0x000fc00000000000 */
[----:B------:R-:W-:-:S00]  /*a570*/  NOP ;  /* 0x0000000000007918 */ /* 0x000fc00000000000 */
.L_x_224:


//--------------------- .nv.global.init           --------------------------
	.section	.nv.global.init,"aw",@progbits
.nv.global.init:
	.type		$str$29,@object
	.size		$str$29,($str$30 - $str$29)
$str$29:
        /*0000*/ 	.byte	0x28, 0x61, 0x64, 0x64, 0x72, 0x65, 0x73, 0x73, 0x20, 0x26, 0x20, 0x6d, 0x61, 0x73, 0x6b, 0x29
        /*0010*/ 	.byte	0x20, 0x3d, 0x3d, 0x20, 0x30, 0x00
	.type		$str$30,@object
	.size		$str$30,($str$28 - $str$30)
$str$30:
        /*0016*/ 	.byte	0x2f, 0x74, 0x6d, 0x70, 0x2f, 0x63, 0x75, 0x74, 0x6c, 0x61, 0x73, 0x73, 0x5f, 0x73, 0x77, 0x65
        /*0026*/ 	.byte	0x65, 0x70, 0x5f, 0x73, 0x72, 0x63, 0x2f, 0x69, 0x6e, 0x63, 0x6c, 0x75, 0x64, 0x65, 0x2f, 0x63
        /*0036*/ 	.byte	0x75, 0x74, 0x65, 0x2f, 0x70, 0x6f, 0x69, 0x6e, 0x74, 0x65, 0x72, 0x5f, 0x66, 0x6c, 0x61, 0x67
        /*0046*/ 	.byte	0x67, 0x65, 0x64, 0x2e, 0x68, 0x70, 0x70, 0x00
	.type		$str$28,@object
	.size		$str$28,($str$27 - $str$28)
$str$28:
        /*004e*/ 	.byte	0x2f, 0x74, 0x6d, 0x70, 0x2f, 0x63, 0x75, 0x74, 0x6c, 0x61, 0x73, 0x73, 0x5f, 0x73, 0x77, 0x65
        /*005e*/ 	.byte	0x65, 0x70, 0x5f, 0x73, 0x72, 0x63, 0x2f, 0x69, 0x6e, 0x63, 0x6c, 0x75, 0x64, 0x65, 0x2f, 0x63
        /*006e*/ 	.byte	0x75, 0x74, 0x65, 0x2f, 0x61, 0x74, 0x6f, 0x6d, 0x2f, 0x63, 0x6f, 0x70, 0x79, 0x5f, 0x74, 0x72
        /*007e*/ 	.byte	0x61, 0x69, 0x74, 0x73, 0x5f, 0x73, 0x6d, 0x31, 0x30, 0x30, 0x2e, 0x68, 0x70, 0x70, 0x00
	.type		$str$27,@object
	.size		$str$27,(__unnamed_1 - $str$27)
$str$27:
        /*008d*/ 	.byte	0x28, 0x28, 0x75, 0x69, 0x6e, 0x74, 0x33, 0x32, 0x5f, 0x74, 0x28, 0x74, 0x68, 0x72, 0x65, 0x61
        /*009d*/ 	.byte	0x64, 0x49, 0x64, 0x78, 0x2e, 0x78, 0x29, 0x20, 0x2f, 0x20, 0x33, 0x32, 0x29, 0x20, 0x25, 0x20
        /*00ad*/ 	.byte	0x34, 0x29, 0x20, 0x3d, 0x3d, 0x20, 0x28, 0x28, 0x28, 0x74, 0x6d, 0x65, 0x6d, 0x5f, 0x61, 0x64
        /*00bd*/ 	.byte	0x64, 0x72, 0x20, 0x3e, 0x3e, 0x20, 0x31, 0x36, 0x29, 0x20, 0x2f, 0x20, 0x33, 0x32, 0x29, 0x20
        /*00cd*/ 	.byte	0x25, 0x20, 0x34, 0x29, 0x00
	.type		__unnamed_1,@object
	.size		__unnamed_1,(__unnamed_2 - __unnamed_1)
__unnamed_1:
        /*00d2*/ 	.byte	0x61, 0x75, 0x74, 0x6f, 0x20, 0x63, 0x75, 0x74, 0x65, 0x3a, 0x3a, 0x61, 0x73, 0x5f, 0x70, 0x6f
        /* <DEDUP_REMOVED lines=24> */
        /*0262*/ 	.byte	0x3c, 0x34, 0x30, 0x39, 0x36, 0x3e, 0x3e, 0x3e, 0x3e, 0x5d, 0x00
	.type		__unnamed_2,@object
	.size		__unnamed_2,(.L_2 - __unnamed_2)
__unnamed_2:
        /* <DEDUP_REMOVED lines=40> */
        /*04ed*/ 	.byte	0x74, 0x65, 0x3a, 0x3a, 0x43, 0x3c, 0x30, 0x3e, 0x3e, 0x3e, 0x3e, 0x5d, 0x00
.L_2:


//--------------------- .nv.shared._ZN7cutlass13device_kernelINS_4conv6kernel13ConvUniversalINS1_16ConvProblemShapeILNS1_8OperatorE0ELi3EEENS1_10collective14CollectiveConvINS1_47MainloopSm100TmaUmmaWarpSpecializedImplicitGemmILS5_0ELi34ELi3ELi1ELi2EN4cute5tupleIJNSA_1CILi1EEESD_SD_EEEEENSB_IJNSC_ILi64EEENSC_ILi128EEENSB_IJNSC_ILi32EEEEEEEEENS_12float_e4m3_tESL_NSA_8TiledMMAINSA_8MMA_AtomIJNSA_10MMA_TraitsINSA_19SM100_MMA_F8F6F4_SSEJSL_SL_fSG_SH_NSA_17integral_constantINSA_4UMMA5MajorELSS_0EEEST_NSQ_INSR_7ScaleInELSU_0EEESV_EEEEEENSA_6LayoutISE_NSB_IJNSC_ILi0EEESZ_SZ_EEEEENSB_IJNSA_10UnderscoreES12_S12_EEEEENS7_6detail27Sm100ImplicitGemmTileTraitsINSA_20SM90_TMA_LOAD_IM2COLENSA_14ComposedLayoutINSA_7SwizzleILi1ELi4ELi3EEENSA_18smem_ptr_flag_bitsILi8EEENSY_INSB_IJNSC_ILi8EEESI_EEENSB_IJSI_SD_EEEEEEEvEENS16_INSA_13SM90_TMA_LOADES1H_vEEEENS_8epilogue10collective18CollectiveEpilogueINS1M_23Sm100TmaWarpSpecializedILi2ELi2ELi32ELb0ELb0EEEJSK_NSB_IJNSY_ISG_SD_EES1R_EEESL_NSB_IJNSB_IJllllEEESD_SZ_EEESL_S1U_NS1M_6fusion15FusionCallbacksIS1Q_NS1V_17LinearCombinationISL_fSL_fLNS_15FloatRoundStyleE2EEESK_S1S_JEEENSA_5SM1004TMEM4LOAD26SM100_TMEM_LOAD_16dp32b32xES17_NS18_INS19_ILi2ELi4ELi3EEES1C_NSY_INSB_IJS1D_SG_EEENSB_IJSG_SD_EEEEEEENSA_39AutoVectorizingCopyWithAssumedAlignmentILi128EEENSA_21SM90_TMA_STORE_IM2COLES29_S2B_S2B_EEEvvEEEEvNT_6ParamsE --------------------------
	.section	.nv.shared._ZN7cutlass13device_kernelINS_4conv6kernel13ConvUniversalINS1_16ConvProblemShapeILNS1_8OperatorE0ELi3EEENS1_10collective14CollectiveConvINS1_47MainloopSm100TmaUmmaWarpSpecializedImplicitGemmILS5_0ELi34ELi3ELi1ELi2EN4cute5tupleIJNSA_1CILi1EEESD_SD_EEEEENSB_IJNSC_ILi64EEENSC_ILi128EEENSB_IJNSC_ILi32EEEEEEEEENS_12float_e4m3_tESL_NSA_8TiledMMAINSA_8MMA_AtomIJNSA_10MMA_TraitsINSA_19SM100_MMA_F8F6F4_SSEJSL_SL_fSG_SH_NSA_17integral_constantINSA_4UMMA5MajorELSS_0EEEST_NSQ_INSR_7ScaleInELSU_0EEESV_EEEEEENSA_6LayoutISE_NSB_IJNSC_ILi0EEESZ_SZ_EEEEENSB_IJNSA_10UnderscoreES12_S12_EEEEENS7_6detail27Sm100ImplicitGemmTileTraitsINSA_20SM90_TMA_LOAD_IM2COLENSA_14ComposedLayoutINSA_7SwizzleILi1ELi4ELi3EEENSA_18smem_ptr_flag_bitsILi8EEENSY_INSB_IJNSC_ILi8EEESI_EEENSB_IJSI_SD_EEEEEEEvEENS16_INSA_13SM90_TMA_LOADES1H_vEEEENS_8epilogue10collective18CollectiveEpilogueINS1M_23Sm100TmaWarpSpecializedILi2ELi2ELi32ELb0ELb0EEEJSK_NSB_IJNSY_ISG_SD_EES1R_EEESL_NSB_IJNSB_IJllllEEESD_SZ_EEESL_S1U_NS1M_6fusion15FusionCallbacksIS1Q_NS1V_17LinearCombinationISL_fSL_fLNS_15FloatRoundStyleE2EEESK_S1S_JEEENSA_5SM1004TMEM4LOAD26SM100_TMEM_LOAD_16dp32b32xES17_NS18_INS19_ILi2ELi4ELi3EEES1C_NSY_INSB_IJS1D_SG_EEENSB_IJSG_SD_EEEEEEENSA_39AutoVectorizingCopyWithAssumedAlignmentILi128EEENSA_21SM90_TMA_STORE_IM2COLES29_S2B_S2B_EEEvvEEEEvNT_6ParamsE,"aw",@nobits
	.sectionflags	@""
	.align	16
	.zero		1024


//--------------------- .nv.shared.reserved.0     --------------------------
	.section	.nv.shared.reserved.0,"aw",@nobits
	.weak		__nv_reservedSMEM_offset_0_alias
	.size		__nv_reservedSMEM_offset_0_alias, 0, 64
	.other		__nv_reservedSMEM_offset_0_alias,@"STO_CUDA_RESERVED_SHARED STV_DEFAULT"
__nv_reservedSMEM_offset_0_alias:
	.zero		0
.nv.shared.reserved.0:
	.zero		64
	.weak		__nv_reservedSMEM_tcgen05_partition
	.type		__nv_reservedSMEM_tcgen05_partition,@object
	.size		__nv_reservedSMEM_tcgen05_partition,(.L_0 - __nv_reservedSMEM_tcgen05_partition)
__nv_reservedSMEM_tcgen05_partition:
	.zero		32
.L_0:


//--------------------- .nv.global                --------------------------
	.section	.nv.global,"aw",@nobits
.nv.global:
	.type		_ZN39_INTERNAL_3c384ac6_4_k_cu_96427b60_31564cute1_E,@object
	.size		_ZN39_INTERNAL_3c384ac6_4_k_cu_96427b60_31564cute1_E,(_ZN39_INTERNAL_3c384ac6_4_k_cu_96427b60_31564cuda3std3__45__cpo6cbeginE - _ZN39_INTERNAL_3c384ac6_4_k_cu_96427b60_31564cute1_E)
_ZN39_INTERNAL_3c384ac6_4_k_cu_96427b60_31564cute1_E:
	.zero		1
	.type		_ZN39_INTERNAL_3c384ac6_4_k_cu_96427b60_31564cuda3std3__45__cpo6cbeginE,@object
	.size		_ZN39_INTERNAL_3c384ac6_4_k_cu_96427b60_31564cuda3std3__45__cpo6cbeginE,(_ZN39_INTERNAL_3c384ac6_4_k_cu_96427b60_31564cuda3std3__48in_placeE - _ZN39_INTERNAL_3c384ac6_4_k_cu_96427b60_31564cuda3std3__45__cpo6cbeginE)
_ZN39_INTERNAL_3c384ac6_4_k_cu_96427b60_31564cuda3std3__45__cpo6cbeginE:
	.zero		1
	.type		_ZN39_INTERNAL_3c384ac6_4_k_cu_96427b60_31564cuda3std3__48in_placeE,@object
	.size		_ZN39_INTERNAL_3c384ac6_4_k_cu_96427b60_31564cuda3std3__48in_placeE,(_ZN39_INTERNAL_3c384ac6_4_k_cu_96427b60_31564cuda3std6ranges3__45__cpo9iter_moveE - _ZN39_INTERNAL_3c384ac6_4_k_cu_96427b60_31564cuda3std3__48in_placeE)
_ZN39_INTERNAL_3c384ac6_4_k_cu_96427b60_31564cuda3std3__48in_placeE:
	.zero		1
	.type		_ZN39_INTERNAL_3c384ac6_4_k_cu_96427b60_31564cuda3std6ranges3__45__cpo9iter_moveE,@object
	.size		_ZN39_INTERNAL_3c384ac6_4_k_cu_96427b60_31564cuda3std6ranges3__45__cpo9iter_moveE,(_ZN39_INTERNAL_3c384ac6_4_k_cu_96427b60_31564cuda3std3__45__cpo5beginE - _ZN39_INTERNAL_3c384ac6_4_k_cu_96427b60_31564cuda3std6ranges3__45__cpo9iter_moveE)
_ZN39_INTERNAL_3c384ac6_4_k_cu_96427b60_31564cuda3std6ranges3__45__cpo9iter_moveE:
	.zero		1
	.type		_ZN39_INTERNAL_3c384ac6_4_k_cu_96427b60_31564cuda3std3__45__cpo5beginE,@object
	.size		_ZN39_INTERNAL_3c384ac6_4_k_cu_96427b60_31564cuda3std3__45__cpo5beginE,(_ZN39_INTERNAL_3c384ac6_4_k_cu_96427b60_31564cuda3std3__441_GLOBAL__N__3c384ac6_4_k_cu_96427b60_31566ignoreE - _ZN39_INTERNAL_3c384ac6_4_k_cu_96427b60_31564cuda3std3__45__cpo5beginE)
_ZN39_INTERNAL_3c384ac6_4_k_cu_96427b60_31564cuda3std3__45__cpo5beginE:
	.zero		1
	.type		_ZN39_INTERNAL_3c384ac6_4_k_cu_96427b60_31564cuda3std3__441_GLOBAL__N__3c384ac6_4_k_cu_96427b60_31566ignoreE,@object
	.size		_ZN39_INTERNAL_3c384ac6_4_k_cu_96427b60_31564cuda3std3__441_GLOBAL__N__3c384ac6_4_k_cu_96427b60_31566ignoreE,(_ZN39_INTERNAL_3c384ac6_4_k_cu_96427b60_31564cute7productE - _ZN39_INTERNAL_3c384ac6_4_k_cu_96427b60_31564cuda3std3__441_GLOBAL__N__3c384ac6_4_k_cu_96427b60_31566ignoreE)
_ZN39_INTERNAL_3c384ac6_4_k_cu_96427b60_31564cuda3std3__441_GLOBAL__N__3c384ac6_4_k_cu_96427b60_31566ignoreE:
	.zero		1
	.type		_ZN39_INTERNAL_3c384ac6_4_k_cu_96427b60_31564cute7productE,@object
	.size		_ZN39_INTERNAL_3c384ac6_4_k_cu_96427b60_31564cute7productE,(_ZN39_INTERNAL_3c384ac6_4_k_cu_96427b60_31564cuda3std3__45__cpo3endE - _ZN39_INTERNAL_3c384ac6_4_k_cu_96427b60_31564cute7productE)
_ZN39_INTERNAL_3c384ac6_4_k_cu_96427b60_31564cute7productE:
	.zero		1
	.type		_ZN39_INTERNAL_3c384ac6_4_k_cu_96427b60_31564cuda3std3__45__cpo3endE,@object
	.size		_ZN39_INTERNAL_3c384ac6_4_k_cu_96427b60_31564cuda3std3__45__cpo3endE,(_ZN39_INTERNAL_3c384ac6_4_k_cu_96427b60_31564cuda3std3__419piecewise_constructE - _ZN39_INTERNAL_3c384ac6_4_k_cu_96427b60_31564cuda3std3__45__cpo3endE)
_ZN39_INTERNAL_3c384ac6_4_k_cu_96427b60_31564cuda3std3__45__cpo3endE:
	.zero		1
	.type		_ZN39_INTERNAL_3c384ac6_4_k_cu_96427b60_31564cuda3std3__419piecewise_constructE,@object
	.size		_ZN39_INTERNAL_3c384ac6_4_k_cu_96427b60_31564cuda3std3__419piecewise_constructE,(_ZN39_INTERNAL_3c384ac6_4_k_cu_96427b60_31564cuda3std3__45__cpo4cendE - _ZN39_INTERNAL_3c384ac6_4_k_cu_96427b60_31564cuda3std3__419piecewise_constructE)
_ZN39_INTERNAL_3c384ac6_4_k_cu_96427b60_31564cuda3std3__419piecewise_constructE:
	.zero		1
	.type		_ZN39_INTERNAL_3c384ac6_4_k_cu_96427b60_31564cuda3std3__45__cpo4cendE,@object
	.size		_ZN39_INTERNAL_3c384ac6_4_k_cu_96427b60_31564cuda3std3__45__cpo4cendE,(_ZN39_INTERNAL_3c384ac6_4_k_cu_96427b60_31564cuda3std6ranges3__45__cpo4swapE - _ZN39_INTERNAL_3c384ac6_4_k_cu_96427b60_31564cuda3std3__45__cpo4cendE)
_ZN39_INTERNAL_3c384ac6_4_k_cu_96427b60_31564cuda3std3__45__cpo4cendE:
	.zero		1
	.type		_ZN39_INTERNAL_3c384ac6_4_k_cu_96427b60_31564cuda3std6ranges3__45__cpo4swapE,@object
	.size		_ZN39_INTERNAL_3c384ac6_4_k_cu_96427b60_31564cuda3std6ranges3__45__cpo4swapE,(.L_10 - _ZN39_INTERNAL_3c384ac6_4_k_cu_96427b60_31564cuda3std6ranges3__45__cpo4swapE)
_ZN39_INTERNAL_3c384ac6_4_k_cu_96427b60_31564cuda3std6ranges3__45__cpo4swapE:
	.zero		1
.L_10:


//--------------------- .nv.constant0._ZN7cutlass13device_kernelINS_4conv6kernel13ConvUniversalINS1_16ConvProblemShapeILNS1_8OperatorE0ELi3EEENS1_10collective14CollectiveConvINS1_47MainloopSm100TmaUmmaWarpSpecializedImplicitGemmILS5_0ELi34ELi3ELi1ELi2EN4cute5tupleIJNSA_1CILi1EEESD_SD_EEEEENSB_IJNSC_ILi64EEENSC_ILi128EEENSB_IJNSC_ILi32EEEEEEEEENS_12float_e4m3_tESL_NSA_8TiledMMAINSA_8MMA_AtomIJNSA_10MMA_TraitsINSA_19SM100_MMA_F8F6F4_SSEJSL_SL_fSG_SH_NSA_17integral_constantINSA_4UMMA5MajorELSS_0EEEST_NSQ_INSR_7ScaleInELSU_0EEESV_EEEEEENSA_6LayoutISE_NSB_IJNSC_ILi0EEESZ_SZ_EEEEENSB_IJNSA_10UnderscoreES12_S12_EEEEENS7_6detail27Sm100ImplicitGemmTileTraitsINSA_20SM90_TMA_LOAD_IM2COLENSA_14ComposedLayoutINSA_7SwizzleILi1ELi4ELi3EEENSA_18smem_ptr_flag_bitsILi8EEENSY_INSB_IJNSC_ILi8EEESI_EEENSB_IJSI_SD_EEEEEEEvEENS16_INSA_13SM90_TMA_LOADES1H_vEEEENS_8epilogue10collective18CollectiveEpilogueINS1M_23Sm100TmaWarpSpecializedILi2ELi2ELi32ELb0ELb0EEEJSK_NSB_IJNSY_ISG_SD_EES1R_EEESL_NSB_IJNSB_IJllllEEESD_SZ_EEESL_S1U_NS1M_6fusion15FusionCallbacksIS1Q_NS1V_17LinearCombinationISL_fSL_fLNS_15FloatRoundStyleE2EEESK_S1S_JEEENSA_5SM1004TMEM4LOAD26SM100_TMEM_LOAD_16dp32b32xES17_NS18_INS19_ILi2ELi4ELi3EEES1C_NSY_INSB_IJS1D_SG_EEENSB_IJSG_SD_EEEEEEENSA_39AutoVectorizingCopyWithAssumedAlignmentILi128EEENSA_21SM90_TMA_STORE_IM2COLES29_S2B_S2B_EEEvvEEEEvNT_6ParamsE --------------------------
	.section	.nv.constant0._ZN7cutlass13device_kernelINS_4conv6kernel13ConvUniversalINS1_16ConvProblemShapeILNS1_8OperatorE0ELi3EEENS1_10collective14CollectiveConvINS1_47MainloopSm100TmaUmmaWarpSpecializedImplicitGemmILS5_0ELi34ELi3ELi1ELi2EN4cute5tupleIJNSA_1CILi1EEESD_SD_EEEEENSB_IJNSC_ILi64EEENSC_ILi128EEENSB_IJNSC_ILi32EEEEEEEEENS_12float_e4m3_tESL_NSA_8TiledMMAINSA_8MMA_AtomIJNSA_10MMA_TraitsINSA_19SM100_MMA_F8F6F4_SSEJSL_SL_fSG_SH_NSA_17integral_constantINSA_4UMMA5MajorELSS_0EEEST_NSQ_INSR_7ScaleInELSU_0EEESV_EEEEEENSA_6LayoutISE_NSB_IJNSC_ILi0EEESZ_SZ_EEEEENSB_IJNSA_10UnderscoreES12_S12_EEEEENS7_6detail27Sm100ImplicitGemmTileTraitsINSA_20SM90_TMA_LOAD_IM2COLENSA_14ComposedLayoutINSA_7SwizzleILi1ELi4ELi3EEENSA_18smem_ptr_flag_bitsILi8EEENSY_INSB_IJNSC_ILi8EEESI_EEENSB_IJSI_SD_EEEEEEEvEENS16_INSA_13SM90_TMA_LOADES1H_vEEEENS_8epilogue10collective18CollectiveEpilogueINS1M_23Sm100TmaWarpSpecializedILi2ELi2ELi32ELb0ELb0EEEJSK_NSB_IJNSY_ISG_SD_EES1R_EEESL_NSB_IJNSB_IJllllEEESD_SZ_EEESL_S1U_NS1M_6fusion15FusionCallbacksIS1Q_NS1V_17LinearCombinationISL_fSL_fLNS_15FloatRoundStyleE2EEESK_S1S_JEEENSA_5SM1004TMEM4LOAD26SM100_TMEM_LOAD_16dp32b32xES17_NS18_INS19_ILi2ELi4ELi3EEES1C_NSY_INSB_IJS1D_SG_EEENSB_IJSG_SD_EEEEEEENSA_39AutoVectorizingCopyWithAssumedAlignmentILi128EEENSA_21SM90_TMA_STORE_IM2COLES29_S2B_S2B_EEEvvEEEEvNT_6ParamsE,"a",@progbits
	.sectionflags	@""
	.align	4
.nv.constant0._ZN7cutlass13device_kernelINS_4conv6kernel13ConvUniversalINS1_16ConvProblemShapeILNS1_8OperatorE0ELi3EEENS1_10collective14CollectiveConvINS1_47MainloopSm100TmaUmmaWarpSpecializedImplicitGemmILS5_0ELi34ELi3ELi1ELi2EN4cute5tupleIJNSA_1CILi1EEESD_SD_EEEEENSB_IJNSC_ILi64EEENSC_ILi128EEENSB_IJNSC_ILi32EEEEEEEEENS_12float_e4m3_tESL_NSA_8TiledMMAINSA_8MMA_AtomIJNSA_10MMA_TraitsINSA_19SM100_MMA_F8F6F4_SSEJSL_SL_fSG_SH_NSA_17integral_constantINSA_4UMMA5MajorELSS_0EEEST_NSQ_INSR_7ScaleInELSU_0EEESV_EEEEEENSA_6LayoutISE_NSB_IJNSC_ILi0EEESZ_SZ_EEEEENSB_IJNSA_10UnderscoreES12_S12_EEEEENS7_6detail27Sm100ImplicitGemmTileTraitsINSA_20SM90_TMA_LOAD_IM2COLENSA_14ComposedLayoutINSA_7SwizzleILi1ELi4ELi3EEENSA_18smem_ptr_flag_bitsILi8EEENSY_INSB_IJNSC_ILi8EEESI_EEENSB_IJSI_SD_EEEEEEEvEENS16_INSA_13SM90_TMA_LOADES1H_vEEEENS_8epilogue10collective18CollectiveEpilogueINS1M_23Sm100TmaWarpSpecializedILi2ELi2ELi32ELb0ELb0EEEJSK_NSB_IJNSY_ISG_SD_EES1R_EEESL_NSB_IJNSB_IJllllEEESD_SZ_EEESL_S1U_NS1M_6fusion15FusionCallbacksIS1Q_NS1V_17LinearCombinationISL_fSL_fLNS_15FloatRoundStyleE2EEESK_S1S_JEEENSA_5SM1004TMEM4LOAD26SM100_TMEM_LOAD_16dp32b32xES17_NS18_INS19_ILi2ELi4ELi3EEES1C_NSY_INSB_IJS1D_SG_EEENSB_IJSG_SD_EEEEEEENSA_39AutoVectorizingCopyWithAssumedAlignmentILi128EEENSA_21SM90_TMA_STORE_IM2COLES29_S2B_S2B_EEEvvEEEEvNT_6ParamsE:
	.zero		3200


//--------------------- SYMBOLS --------------------------

	.type		.nv.reservedSmem.offset0,@object
	.size		.nv.reservedSmem.offset0,0x4
	.type		.nv.reservedSmem.cap,@object
	.size		.nv.reservedSmem.cap,0x4
	.type		__assertfail,@function
